	.target	sm_100a

	.elftype	@"ET_EXEC"


//--------------------- .note.nv.tkinfo           --------------------------
	.section	.note.nv.tkinfo,"",@"SHT_NOTE"
	.sectionflags	@"SHF_NOTE_NV_TKINFO"
	.tkinfo
        /*0018*/ 	.word	0x00000081
        /*0030*/ 	.string	""
        /*0030*/ 	.string	"ptxas-blackwell"
        /*0030*/ 	.string	"Cuda compilation tools, release 12.9, V12.9.86"
        /*0030*/ 	.string	"Build cuda_12.9.r12.9/compiler.36037853_0"
        /*0030*/ 	.string	"-v  -suppress-debug-info  -lineinfo  -arch sm_100a "



//--------------------- .note.nv.cuver            --------------------------
	.section	.note.nv.cuver,"",@"SHT_NOTE"
	.sectionflags	@"SHF_NOTE_NV_CUVER"
        /*0018*/ 	.short	0x0001
        /*001a*/ 	.short	0x0064
        /*001c*/ 	.short	0x0001
        /*001e*/ 	.short	0x0000
        /*0020*/ 	.short	0x0001
        /*0022*/ 	.short	0x0000


//--------------------- .nv.info                  --------------------------
	.section	.nv.info,"",@"SHT_CUDA_INFO"
	.align	4


	//----- nvinfo : EIATTR_REGCOUNT
	.align		4
        /*0000*/ 	.byte	0x04, 0x2f
        /*0002*/ 	.short	(.L_4 - .L_3)
	.align		4
.L_3:
        /*0004*/ 	.word	index@(gluon_tcgen05)
        /*0008*/ 	.word	0x00000047


	//----- nvinfo : EIATTR_FRAME_SIZE
	.align		4
.L_4:
        /*000c*/ 	.byte	0x04, 0x11
        /*000e*/ 	.short	(.L_6 - .L_5)
	.align		4
.L_5:
        /*0010*/ 	.word	index@($__internal_2_$__cuda_sm10x_tcgen05_guardrail_trap_unallocated_columns_being_dealloced)
        /*0014*/ 	.word	0x00000000


	//----- nvinfo : EIATTR_FRAME_SIZE
	.align		4
.L_6:
        /*0018*/ 	.byte	0x04, 0x11
        /*001a*/ 	.short	(.L_8 - .L_7)
	.align		4
.L_7:
        /*001c*/ 	.word	index@($__internal_1_$__cuda_sm10x_tcgen05_guardrail_trap_phase_invalid_during_alloc)
        /*0020*/ 	.word	0x00000000


	//----- nvinfo : EIATTR_FRAME_SIZE
	.align		4
.L_8:
        /*0024*/ 	.byte	0x04, 0x11
        /*0026*/ 	.short	(.L_10 - .L_9)
	.align		4
.L_9:
        /*0028*/ 	.word	index@($__internal_0_$__cuda_sm10x_tcgen05_guardrail_trap_col_being_dealloced_not_returned_by_alloc)
        /*002c*/ 	.word	0x00000000


	//----- nvinfo : EIATTR_FRAME_SIZE
	.align		4
.L_10:
        /*0030*/ 	.byte	0x04, 0x11
        /*0032*/ 	.short	(.L_12 - .L_11)
	.align		4
.L_11:
        /*0034*/ 	.word	index@(gluon_tcgen05)
        /*0038*/ 	.word	0x00000000


	//----- nvinfo : EIATTR_MIN_STACK_SIZE
	.align		4
.L_12:
        /*003c*/ 	.byte	0x04, 0x12
        /*003e*/ 	.short	(.L_14 - .L_13)
	.align		4
.L_13:
        /*0040*/ 	.word	index@(gluon_tcgen05)
        /*0044*/ 	.word	0x00000000
.L_14:


//--------------------- .nv.info.gluon_tcgen05    --------------------------
	.section	.nv.info.gluon_tcgen05,"",@"SHT_CUDA_INFO"
	.sectionflags	@""
	.align	4


	//----- nvinfo : EIATTR_CUDA_API_VERSION
	.align		4
        /*0000*/ 	.byte	0x04, 0x37
        /*0002*/ 	.short	(.L_16 - .L_15)
.L_15:
        /*0004*/ 	.word	0x00000081


	//----- nvinfo : EIATTR_KPARAM_INFO
	.align		4
.L_16:
        /*0008*/ 	.byte	0x04, 0x17
        /*000a*/ 	.short	(.L_18 - .L_17)
.L_17:
        /*000c*/ 	.word	0x00000000
        /*0010*/ 	.short	0x000a
        /*0012*/ 	.short	0x0048
        /*0014*/ 	.byte	0x00, 0xf4, 0x21, 0x00


	//----- nvinfo : EIATTR_KPARAM_INFO
	.align		4
.L_18:
        /*0018*/ 	.byte	0x04, 0x17
        /*001a*/ 	.short	(.L_20 - .L_19)
.L_19:
        /*001c*/ 	.word	0x00000000
        /*0020*/ 	.short	0x0009
        /*0022*/ 	.short	0x0040
        /*0024*/ 	.byte	0x00, 0xf4, 0x21, 0x00


	//----- nvinfo : EIATTR_KPARAM_INFO
	.align		4
.L_20:
        /*0028*/ 	.byte	0x04, 0x17
        /*002a*/ 	.short	(.L_22 - .L_21)
.L_21:
        /*002c*/ 	.word	0x00000000
        /*0030*/ 	.short	0x0008
        /*0032*/ 	.short	0x0038
        /*0034*/ 	.byte	0x00, 0xf0, 0x21, 0x00


	//----- nvinfo : EIATTR_KPARAM_INFO
	.align		4
.L_22:
        /*0038*/ 	.byte	0x04, 0x17
        /*003a*/ 	.short	(.L_24 - .L_23)
.L_23:
        /*003c*/ 	.word	0x00000000
        /*0040*/ 	.short	0x0007
        /*0042*/ 	.short	0x0030
        /*0044*/ 	.byte	0x00, 0xf0, 0x21, 0x00


	//----- nvinfo : EIATTR_KPARAM_INFO
	.align		4
.L_24:
        /*0048*/ 	.byte	0x04, 0x17
        /*004a*/ 	.short	(.L_26 - .L_25)
.L_25:
        /*004c*/ 	.word	0x00000000
        /*0050*/ 	.short	0x0006
        /*0052*/ 	.short	0x0028
        /*0054*/ 	.byte	0x00, 0xf0, 0x21, 0x00


	//----- nvinfo : EIATTR_KPARAM_INFO
	.align		4
.L_26:
        /*0058*/ 	.byte	0x04, 0x17
        /*005a*/ 	.short	(.L_28 - .L_27)
.L_27:
        /*005c*/ 	.word	0x00000000
        /*0060*/ 	.short	0x0005
        /*0062*/ 	.short	0x0020
        /*0064*/ 	.byte	0x00, 0xf0, 0x11, 0x00


	//----- nvinfo : EIATTR_KPARAM_INFO
	.align		4
.L_28:
        /*0068*/ 	.byte	0x04, 0x17
        /*006a*/ 	.short	(.L_30 - .L_29)
.L_29:
        /*006c*/ 	.word	0x00000000
        /*0070*/ 	.short	0x0004
        /*0072*/ 	.short	0x001c
        /*0074*/ 	.byte	0x00, 0xf0, 0x11, 0x00


	//----- nvinfo : EIATTR_KPARAM_INFO
	.align		4
.L_30:
        /*0078*/ 	.byte	0x04, 0x17
        /*007a*/ 	.short	(.L_32 - .L_31)
.L_31:
        /*007c*/ 	.word	0x00000000
        /*0080*/ 	.short	0x0003
        /*0082*/ 	.short	0x0018
        /*0084*/ 	.byte	0x00, 0xf0, 0x11, 0x00


	//----- nvinfo : EIATTR_KPARAM_INFO
	.align		4
.L_32:
        /*0088*/ 	.byte	0x04, 0x17
        /*008a*/ 	.short	(.L_34 - .L_33)
.L_33:
        /*008c*/ 	.word	0x00000000
        /*0090*/ 	.short	0x0002
        /*0092*/ 	.short	0x0010
        /*0094*/ 	.byte	0x00, 0xf4, 0x21, 0x00


	//----- nvinfo : EIATTR_KPARAM_INFO
	.align		4
.L_34:
        /*0098*/ 	.byte	0x04, 0x17
        /*009a*/ 	.short	(.L_36 - .L_35)
.L_35:
        /*009c*/ 	.word	0x00000000
        /*00a0*/ 	.short	0x0001
        /*00a2*/ 	.short	0x0008
        /*00a4*/ 	.byte	0x00, 0xf4, 0x21, 0x00


	//----- nvinfo : EIATTR_KPARAM_INFO
	.align		4
.L_36:
        /*00a8*/ 	.byte	0x04, 0x17
        /*00aa*/ 	.short	(.L_38 - .L_37)
.L_37:
        /*00ac*/ 	.word	0x00000000
        /*00b0*/ 	.short	0x0000
        /*00b2*/ 	.short	0x0000
        /*00b4*/ 	.byte	0x00, 0xf4, 0x21, 0x00


	//----- nvinfo : EIATTR_AT_ENTRY_FRAGMENTS
	.align		4
.L_38:
        /*00b8*/ 	.byte	0x04, 0x4f
        /*00ba*/ 	.short	(.L_40 - .L_39)


	//   ....[0]....
.L_39:
        /*00bc*/ 	.word	0x00000004


	//----- nvinfo : EIATTR_RESERVED_SMEM_USED
	.align		4
.L_40:
        /*00c0*/ 	.byte	0x01, 0x41
	.zero		2


	//----- nvinfo : EIATTR_SPARSE_MMA_MASK
	.align		4
        /*00c4*/ 	.byte	0x03, 0x50
        /*00c6*/ 	.short	0x0000


	//----- nvinfo : EIATTR_TCGEN05_1CTA_USED
	.align		4
        /*00c8*/ 	.byte	0x01, 0x51
	.zero		2


	//----- nvinfo : EIATTR_MAXREG_COUNT
	.align		4
        /*00cc*/ 	.byte	0x03, 0x1b
        /*00ce*/ 	.short	0x00ff


	//----- nvinfo : EIATTR_NUM_BARRIERS
	.align		4
        /*00d0*/ 	.byte	0x02, 0x4c
        /*00d2*/ 	.byte	0x01
	.zero		1


	//----- nvinfo : EIATTR_INT_WARP_WIDE_INSTR_OFFSETS
	.align		4
        /*00d4*/ 	.byte	0x04, 0x31
        /*00d6*/ 	.short	(.L_42 - .L_41)


	//   ....[0]....
.L_41:
        /*00d8*/ 	.word	0x00001720


	//   ....[1]....
        /*00dc*/ 	.word	0x00001740


	//   ....[2]....
        /*00e0*/ 	.word	0x000017c0


	//   ....[3]....
        /*00e4*/ 	.word	0x00001b90


	//   ....[4]....
        /*00e8*/ 	.word	0x00001ba0


	//   ....[5]....
        /*00ec*/ 	.word	0x00001bb0


	//   ....[6]....
        /*00f0*/ 	.word	0x00001bc0


	//   ....[7]....
        /*00f4*/ 	.word	0x00001e60


	//   ....[8]....
        /*00f8*/ 	.word	0x00001e70


	//   ....[9]....
        /*00fc*/ 	.word	0x00001ff0


	//   ....[10]....
        /*0100*/ 	.word	0x00002040


	//   ....[11]....
        /*0104*/ 	.word	0x00002050


	//   ....[12]....
        /*0108*/ 	.word	0x00002080


	//   ....[13]....
        /*010c*/ 	.word	0x00002290


	//   ....[14]....
        /*0110*/ 	.word	0x000022a0


	//   ....[15]....
        /*0114*/ 	.word	0x000025f0


	//   ....[16]....
        /*0118*/ 	.word	0x00002600


	//   ....[17]....
        /*011c*/ 	.word	0x00002af0


	//   ....[18]....
        /*0120*/ 	.word	0x00002b40


	//----- nvinfo : EIATTR_COOP_GROUP_MASK_REGIDS
	.align		4
.L_42:
        /*0124*/ 	.byte	0x04, 0x29
        /*0126*/ 	.short	(.L_44 - .L_43)


	//   ....[0]....
.L_43:
        /*0128*/ 	.word	0xffffffff


	//   ....[1]....
        /*012c*/ 	.word	0xffffffff


	//   ....[2]....
        /*0130*/ 	.word	0xffffffff


	//   ....[3]....
        /*0134*/ 	.word	0xffffffff


	//   ....[4]....
        /*0138*/ 	.word	0xffffffff


	//   ....[5]....
        /*013c*/ 	.word	0xffffffff


	//   ....[6]....
        /*0140*/ 	.word	0xffffffff


	//   ....[7]....
        /*0144*/ 	.word	0xffffffff


	//   ....[8]....
        /*0148*/ 	.word	0xffffffff


	//   ....[9]....
        /*014c*/ 	.word	0xffffffff


	//----- nvinfo : EIATTR_COOP_GROUP_INSTR_OFFSETS
	.align		4
.L_44:
        /*0150*/ 	.byte	0x04, 0x28
        /*0152*/ 	.short	(.L_46 - .L_45)


	//   ....[0]....
.L_45:
        /*0154*/ 	.word	0x00000050


	//   ....[1]....
        /*0158*/ 	.word	0x00000310


	//   ....[2]....
        /*015c*/ 	.word	0x00000500


	//   ....[3]....
        /*0160*/ 	.word	0x000009c0


	//   ....[4]....
        /*0164*/ 	.word	0x00000b00


	//   ....[5]....
        /*0168*/ 	.word	0x00000fb0


	//   ....[6]....
        /*016c*/ 	.word	0x000010f0


	//   ....[7]....
        /*0170*/ 	.word	0x000015e0


	//   ....[8]....
        /*0174*/ 	.word	0x00002980


	//   ....[9]....
        /*0178*/ 	.word	0x00002bf0


	//----- nvinfo : EIATTR_VRC_CTA_INIT_COUNT
	.align		4
.L_46:
        /*017c*/ 	.byte	0x02, 0x4a
        /*017e*/ 	.byte	0x80
	.zero		1


	//----- nvinfo : EIATTR_MBARRIER_INSTR_OFFSETS
	.align		4
        /*0180*/ 	.byte	0x04, 0x39
        /*0182*/ 	.short	(.L_48 - .L_47)


	//   ....[0]....
.L_47:
        /*0184*/ 	.word	0x000017e0
        /*0188*/ 	.word	0x000000ff
        /*018c*/ 	.word	0x0000c000
        /*0190*/ 	.short	0x0100
        /*0192*/ 	.byte	0x08
	.zero		1


	//   ....[1]....
        /*0194*/ 	.word	0x000017f0
        /*0198*/ 	.word	0x000000ff
        /*019c*/ 	.word	0x0000c020
        /*01a0*/ 	.short	0x0100
        /*01a2*/ 	.byte	0x08
	.zero		1


	//   ....[2]....
        /*01a4*/ 	.word	0x000018a0
        /*01a8*/ 	.word	0x000000ff
        /*01ac*/ 	.word	0x0000c008
        /*01b0*/ 	.short	0x0100
        /*01b2*/ 	.byte	0x08
	.zero		1


	//   ....[3]....
        /*01b4*/ 	.word	0x000018b0
        /*01b8*/ 	.word	0x000000ff
        /*01bc*/ 	.word	0x0000c028
        /*01c0*/ 	.short	0x0100
        /*01c2*/ 	.byte	0x08
	.zero		1


	//   ....[4]....
        /*01c4*/ 	.word	0x00001990
        /*01c8*/ 	.word	0x000000ff
        /*01cc*/ 	.word	0x0000c010
        /*01d0*/ 	.short	0x0100
        /*01d2*/ 	.byte	0x08
	.zero		1


	//   ....[5]....
        /*01d4*/ 	.word	0x000019a0
        /*01d8*/ 	.word	0x000000ff
        /*01dc*/ 	.word	0x0000c030
        /*01e0*/ 	.short	0x0100
        /*01e2*/ 	.byte	0x08
	.zero		1


	//   ....[6]....
        /*01e4*/ 	.word	0x00001ab0
        /*01e8*/ 	.word	0x000000ff
        /*01ec*/ 	.word	0x0000c018
        /*01f0*/ 	.short	0x0100
        /*01f2*/ 	.byte	0x08
	.zero		1


	//   ....[7]....
        /*01f4*/ 	.word	0x00001ac0
        /*01f8*/ 	.word	0x000000ff
        /*01fc*/ 	.word	0x0000c038
        /*0200*/ 	.short	0x0100
        /*0202*/ 	.byte	0x08
	.zero		1


	//   ....[8]....
        /*0204*/ 	.word	0x00001ca0
        /*0208*/ 	.word	0x000000ff
        /*020c*/ 	.word	0x0000c000
        /*0210*/ 	.short	0x010a
        /*0212*/ 	.byte	0x08
	.zero		1


	//   ....[9]....
        /*0214*/ 	.word	0x00001ec0
        /*0218*/ 	.word	0x000000ff
        /*021c*/ 	.word	0x0000c020
        /*0220*/ 	.short	0x010a
        /*0222*/ 	.byte	0x08
	.zero		1


	//   ....[10]....
        /*0224*/ 	.word	0x000020f0
        /*0228*/ 	.word	0x000000ff
        /*022c*/ 	.word	0x0000c000
        /*0230*/ 	.short	0x010a
        /*0232*/ 	.byte	0x1c
	.zero		1


	//   ....[11]....
        /*0234*/ 	.word	0x000022e0
        /*0238*/ 	.word	0x000000ff
        /*023c*/ 	.word	0x0000c020
        /*0240*/ 	.short	0x010a
        /*0242*/ 	.byte	0x1c
	.zero		1


	//   ....[12]....
        /*0244*/ 	.word	0x000023b0
        /*0248*/ 	.word	0x000000ff
        /*024c*/ 	.word	0x0000c000
        /*0250*/ 	.short	0x0108
        /*0252*/ 	.byte	0x08
	.zero		1


	//   ....[13]....
        /*0254*/ 	.word	0x000023c0
        /*0258*/ 	.word	0x000000ff
        /*025c*/ 	.word	0x0000c020
        /*0260*/ 	.short	0x0108
        /*0262*/ 	.byte	0x08
	.zero		1


	//   ....[14]....
        /*0264*/ 	.word	0x00002410
        /*0268*/ 	.word	0x000000ff
        /*026c*/ 	.word	0x0000c008
        /*0270*/ 	.short	0x0108
        /*0272*/ 	.byte	0x08
	.zero		1


	//   ....[15]....
        /*0274*/ 	.word	0x00002420
        /*0278*/ 	.word	0x000000ff
        /*027c*/ 	.word	0x0000c028
        /*0280*/ 	.short	0x0108
        /*0282*/ 	.byte	0x08
	.zero		1


	//   ....[16]....
        /*0284*/ 	.word	0x00002470
        /*0288*/ 	.word	0x000000ff
        /*028c*/ 	.word	0x0000c010
        /*0290*/ 	.short	0x0108
        /*0292*/ 	.byte	0x08
	.zero		1


	//   ....[17]....
        /*0294*/ 	.word	0x00002480
        /*0298*/ 	.word	0x000000ff
        /*029c*/ 	.word	0x0000c030
        /*02a0*/ 	.short	0x0108
        /*02a2*/ 	.byte	0x08
	.zero		1


	//   ....[18]....
        /*02a4*/ 	.word	0x000024d0
        /*02a8*/ 	.word	0x000000ff
        /*02ac*/ 	.word	0x0000c018
        /*02b0*/ 	.short	0x0108
        /*02b2*/ 	.byte	0x08
	.zero		1


	//   ....[19]....
        /*02b4*/ 	.word	0x000024e0
        /*02b8*/ 	.word	0x000000ff
        /*02bc*/ 	.word	0x0000c038
        /*02c0*/ 	.short	0x0108
        /*02c2*/ 	.byte	0x08
	.zero		1


	//   ....[20]....
        /*02c4*/ 	.word	0x00002c10
        /*02c8*/ 	.word	0x000000ff
        /*02cc*/ 	.word	0x0000c000
        /*02d0*/ 	.short	0x010a
        /*02d2*/ 	.byte	0x08
	.zero		1


	//   ....[21]....
        /*02d4*/ 	.word	0x00002c40
        /*02d8*/ 	.word	0x000000ff
        /*02dc*/ 	.word	0x0000c020
        /*02e0*/ 	.short	0x010a
        /*02e2*/ 	.byte	0x08
	.zero		1


	//   ....[22]....
        /*02e4*/ 	.word	0x00002c70
        /*02e8*/ 	.word	0x000000ff
        /*02ec*/ 	.word	0x0000c000
        /*02f0*/ 	.short	0x010a
        /*02f2*/ 	.byte	0x1c
	.zero		1


	//   ....[23]....
        /*02f4*/ 	.word	0x00002ca0
        /*02f8*/ 	.word	0x000000ff
        /*02fc*/ 	.word	0x0000c020
        /*0300*/ 	.short	0x010a
        /*0302*/ 	.byte	0x1c
	.zero		1


	//----- nvinfo : EIATTR_NUM_MBARRIERS
	.align		4
.L_48:
        /*0304*/ 	.byte	0x03, 0x38
        /*0306*/ 	.short	0x0008


	//----- nvinfo : EIATTR_EXIT_INSTR_OFFSETS
	.align		4
        /*0308*/ 	.byte	0x04, 0x1c
        /*030a*/ 	.short	(.L_50 - .L_49)


	//   ....[0]....
.L_49:
        /*030c*/ 	.word	0x00002c00


	//----- nvinfo : EIATTR_REQNTID
	.align		4
.L_50:
        /*0310*/ 	.byte	0x04, 0x10
        /*0312*/ 	.short	(.L_52 - .L_51)
.L_51:
        /*0314*/ 	.word	0x00000080
        /*0318*/ 	.word	0x00000001
        /*031c*/ 	.word	0x00000001


	//----- nvinfo : EIATTR_CRS_STACK_SIZE
	.align		4
.L_52:
        /*0320*/ 	.byte	0x04, 0x1e
        /*0322*/ 	.short	(.L_54 - .L_53)
.L_53:
        /*0324*/ 	.word	0x00000000


	//----- nvinfo : EIATTR_CBANK_PARAM_SIZE
	.align		4
.L_54:
        /*0328*/ 	.byte	0x03, 0x19
        /*032a*/ 	.short	0x0050


	//----- nvinfo : EIATTR_PARAM_CBANK
	.align		4
        /*032c*/ 	.byte	0x04, 0x0a
        /*032e*/ 	.short	(.L_56 - .L_55)
	.align		4
.L_55:
        /*0330*/ 	.word	index@(.nv.constant0.gluon_tcgen05)
        /*0334*/ 	.short	0x0380
        /*0336*/ 	.short	0x0050


	//----- nvinfo : EIATTR_SW_WAR
	.align		4
.L_56:
        /*0338*/ 	.byte	0x04, 0x36
        /*033a*/ 	.short	(.L_58 - .L_57)
.L_57:
        /*033c*/ 	.word	0x00000008
.L_58:


//--------------------- .nv.compat                --------------------------
	.section	.nv.compat,"",@"SHT_CUDA_COMPAT_INFO"
	.align	4
        /*0000*/ 	.byte	0x02, 0x02, 0x02, 0x00, 0x02, 0x05, 0x05, 0x00, 0x02, 0x03, 0x03, 0x00, 0x02, 0x06, 0x01, 0x00


//--------------------- .nv.callgraph             --------------------------
	.section	.nv.callgraph,"",@"SHT_CUDA_CALLGRAPH"
	.align	4
	.sectionentsize	8
	.align		4
        /*0000*/ 	.word	0x00000000
	.align		4
        /*0004*/ 	.word	0xffffffff
	.align		4
        /*0008*/ 	.word	0x00000000
	.align		4
        /*000c*/ 	.word	0xfffffffe
	.align		4
        /*0010*/ 	.word	0x00000000
	.align		4
        /*0014*/ 	.word	0xfffffffd
	.align		4
        /*0018*/ 	.word	0x00000000
	.align		4
        /*001c*/ 	.word	0xfffffffc


//--------------------- .text.gluon_tcgen05       --------------------------
	.section	.text.gluon_tcgen05,"ax",@progbits
	.align	128
        .global         gluon_tcgen05
        .type           gluon_tcgen05,@function
        .size           gluon_tcgen05,(.L_x_85 - gluon_tcgen05)
        .other          gluon_tcgen05,@"STO_CUDA_ENTRY STV_DEFAULT"
gluon_tcgen05:
.text.gluon_tcgen05:
[----:B------:R-:W1:Y:S01]  /*0000*/  LDC R1, c[0x0][0x37c] ;  /* 0x0000df00ff017b82 */ /* 0x000e620000000800 */
[----:B------:R-:W2:Y:S02]  /*0010*/  S2R R0, SR_TID.X ;  /* 0x0000000000007919 */ /* 0x000ea40000002100 */
[----:B--2---:R-:W-:-:S13]  /*0020*/  ISETP.GE.U32.AND P2, PT, R0, 0x20, PT ;  /* 0x000000200000780c */ /* 0x004fda0003f46070 */
[----:B------:R-:W-:Y:S05]  /*0030*/  @P2 BRA `(.L_x_0) ;  /* 0x0000000000b82947 */ /* 0x000fea0003800000 */
[----:B------:R-:W2:Y:S01]  /*0040*/  S2UR UR6, SR_CgaCtaId ;  /* 0x00000000000679c3 */ /* 0x000ea20000008800 */
[----:B------:R-:W-:Y:S01]  /*0050*/  NOP ;  /* 0x0000000000007918 */ /* 0x000fe20000000000 */
[----:B------:R-:W-:Y:S02]  /*0060*/  UMOV UR4, 0x40 ;  /* 0x0000004000047882 */ /* 0x000fe40000000000 */
[----:B--2---:R-:W-:-:S09]  /*0070*/  ULEA UR4, UR6, UR4, 0x18 ;  /* 0x0000000406047291 */ /* 0x004fd2000f8ec0ff */
[----:B------:R-:W2:Y:S01]  /*0080*/  LDS.U8 R2, [UR4] ;  /* 0x00000004ff027984 */ /* 0x000ea20008000000 */
[----:B------:R-:W-:Y:S02]  /*0090*/  UMOV UR4, 0x400 ;  /* 0x0000040000047882 */ /* 0x000fe40000000000 */
[----:B------:R-:W-:Y:S01]  /*00a0*/  ULEA UR4, UR6, UR4, 0x18 ;  /* 0x0000000406047291 */ /* 0x000fe2000f8ec0ff */
[----:B--2---:R-:W-:-:S13]  /*00b0*/  ISETP.NE.AND P0, PT, R2, RZ, PT ;  /* 0x000000ff0200720c */ /* 0x004fda0003f05270 */
[----:B------:R-:W-:Y:S05]  /*00c0*/  @P0 BRA `(.L_x_1) ;  /* 0x00000000007c0947 */ /* 0x000fea0003800000 */
[----:B------:R-:W-:-:S13]  /*00d0*/  ELECT P0, URZ, PT ;  /* 0x0000000000ff782f */ /* 0x000fda0003800000 */
[----:B------:R-:W-:Y:S05]  /*00e0*/  @!P0 BRA `(.L_x_2) ;  /* 0x0000000000848947 */ /* 0x000fea0003800000 */
[----:B------:R-:W-:Y:S01]  /*00f0*/  UMOV UR5, 0x2 ;  /* 0x0000000200057882 */ /* 0x000fe20000000000 */
[----:B------:R-:W-:Y:S02]  /*0100*/  IMAD.MOV.U32 R5, RZ, RZ, 0x1 ;  /* 0x00000001ff057424 */ /* 0x000fe400078e00ff */
[----:B------:R-:W-:Y:S02]  /*0110*/  IMAD.MOV.U32 R3, RZ, RZ, 0x3 ;  /* 0x00000003ff037424 */ /* 0x000fe400078e00ff */
[----:B------:R-:W-:Y:S04]  /*0120*/  DEPBAR.LE SB2, 0x36 ;  /* 0x0000ad800000791a */ /* 0x000fe80000000000 */
[----:B------:R-:W2:Y:S02]  /*0130*/  UTCATOMSWS.FIND_AND_SET.ALIGN UP0, UR5, UR5 ;  /* 0x00000005000575e3 */ /* 0x000ea40008000800 */
[----:B--2---:R-:W-:-:S04]  /*0140*/  PLOP3.LUT P0, PT, PT, PT, UP0, 0x80, 0x8 ;  /* 0x000000000008781c */ /* 0x004fc80003f0f008 */
[----:B------:R-:W-:-:S04]  /*0150*/  SEL R2, RZ, 0xffffffff, !P0 ;  /* 0xffffffffff027807 */ /* 0x000fc80004000000 */
[----:B------:R-:W-:Y:S01]  /*0160*/  ISETP.NE.AND P0, PT, R2, RZ, PT ;  /* 0x000000ff0200720c */ /* 0x000fe20003f05270 */
[----:B------:R-:W-:-:S12]  /*0170*/  IMAD.U32 R2, RZ, RZ, UR5 ;  /* 0x00000005ff027e24 */ /* 0x000fd8000f8e00ff */
[----:B------:R-:W-:Y:S05]  /*0180*/  @P0 BRA `(.L_x_3) ;  /* 0x0000000000240947 */ /* 0x000fea0003800000 */
.L_x_4:
[----:B------:R-:W-:Y:S05]  /*0190*/  NANOSLEEP 0x64 ;  /* 0x000000640000795d */ /* 0x000fea0003800000 */
[----:B------:R-:W-:-:S05]  /*01a0*/  UMOV UR5, 0x2 ;  /* 0x0000000200057882 */ /* 0x000fca0000000000 */
[----:B------:R-:W-:Y:S04]  /*01b0*/  DEPBAR.LE SB2, 0x36 ;  /* 0x0000ad800000791a */ /* 0x000fe80000000000 */
[----:B------:R-:W2:Y:S02]  /*01c0*/  UTCATOMSWS.FIND_AND_SET.ALIGN UP0, UR5, UR5 ;  /* 0x00000005000575e3 */ /* 0x000ea40008000800 */
[----:B--2---:R-:W-:-:S04]  /*01d0*/  PLOP3.LUT P0, PT, PT, PT, UP0, 0x80, 0x8 ;  /* 0x000000000008781c */ /* 0x004fc80003f0f008 */
[----:B------:R-:W-:-:S04]  /*01e0*/  SEL R2, RZ, 0xffffffff, !P0 ;  /* 0xffffffffff027807 */ /* 0x000fc80004000000 */
[----:B------:R-:W-:Y:S01]  /*01f0*/  ISETP.NE.AND P0, PT, R2, RZ, PT ;  /* 0x000000ff0200720c */ /* 0x000fe20003f05270 */
[----:B------:R-:W-:-:S12]  /*0200*/  IMAD.U32 R2, RZ, RZ, UR5 ;  /* 0x00000005ff027e24 */ /* 0x000fd8000f8e00ff */
[----:B------:R-:W-:Y:S05]  /*0210*/  @!P0 BRA `(.L_x_4) ;  /* 0xfffffffc00dc8947 */ /* 0x000fea000383ffff */
.L_x_3:
[C---:B------:R-:W-:Y:S01]  /*0220*/  VIADD R4, R2.reuse, 0x10 ;  /* 0x0000001002047836 */ /* 0x040fe20000000000 */
[----:B------:R-:W-:Y:S01]  /*0230*/  UMOV UR5, 0x50 ;  /* 0x0000005000057882 */ /* 0x000fe20000000000 */
[----:B------:R-:W-:Y:S01]  /*0240*/  SHF.L.U32 R3, R3, R2, RZ ;  /* 0x0000000203037219 */ /* 0x000fe200000006ff */
[----:B------:R-:W-:Y:S01]  /*0250*/  ULEA UR5, UR6, UR5, 0x18 ;  /* 0x0000000506057291 */ /* 0x000fe2000f8ec0ff */
[----:B------:R-:W-:Y:S01]  /*0260*/  IMAD.SHL.U32 R2, R2, 0x20, RZ ;  /* 0x0000002002027824 */ /* 0x000fe200078e00ff */
[----:B------:R-:W-:-:S04]  /*0270*/  SHF.L.U32 R4, R5, R4, RZ ;  /* 0x0000000405047219 */ /* 0x000fc800000006ff */
[----:B------:R-:W-:-:S05]  /*0280*/  LOP3.LUT R3, R4, R3, RZ, 0xfc, !PT ;  /* 0x0000000304037212 */ /* 0x000fca00078efcff */
[----:B------:R2:W-:Y:S04]  /*0290*/  ATOMS.OR RZ, [UR5], R3 ;  /* 0x00000003ffff798c */ /* 0x0005e8000b000005 */
[----:B------:R2:W-:Y:S01]  /*02a0*/  STS [UR4], R2 ;  /* 0x00000002ff007988 */ /* 0x0005e20008000804 */
[----:B------:R-:W-:Y:S05]  /*02b0*/  BRA `(.L_x_2) ;  /* 0x0000000000107947 */ /* 0x000fea0003800000 */
.L_x_1:
[----:B------:R-:W-:Y:S01]  /*02c0*/  IMAD.MOV.U32 R3, RZ, RZ, -0x1 ;  /* 0xffffffffff037424 */ /* 0x000fe200078e00ff */
[----:B------:R-:W-:-:S04]  /*02d0*/  MOV R2, 0x300 ;  /* 0x0000030000027802 */ /* 0x000fc80000000f00 */
[----:B------:R2:W-:Y:S03]  /*02e0*/  STS [UR4], R3 ;  /* 0x00000003ff007988 */ /* 0x0005e60008000804 */
[----:B-12---:R-:W-:Y:S05]  /*02f0*/  CALL.REL.NOINC `($__internal_1_$__cuda_sm10x_tcgen05_guardrail_trap_phase_invalid_during_alloc) ;  /* 0x0000002800807944 */ /* 0x006fea0003c00000 */
.L_x_2:
[----:B------:R-:W-:Y:S05]  /*0300*/  WARPSYNC.ALL ;  /* 0x0000000000007948 */ /* 0x000fea0003800000 */
[----:B------:R-:W-:Y:S01]  /*0310*/  NOP ;  /* 0x0000000000007918 */ /* 0x000fe20000000000 */
.L_x_0:
[----:B------:R-:W3:Y:S08]  /*0320*/  S2UR UR4, SR_CgaCtaId ;  /* 0x00000000000479c3 */ /* 0x000ef00000008800 */
[----:B------:R-:W-:Y:S01]  /*0330*/  BAR.SYNC.DEFER_BLOCKING 0x0 ;  /* 0x0000000000007b1d */ /* 0x000fe20000010000 */
[----:B------:R-:W-:-:S05]  /*0340*/  LOP3.LUT R68, R0, 0x7f, RZ, 0xc0, !PT ;  /* 0x0000007f00447812 */ /* 0x000fca00078ec0ff */
[----:B------:R-:W-:Y:S02]  /*0350*/  UMOV UR8, 0x400 ;  /* 0x0000040000087882 */ /* 0x000fe40000000000 */
[----:B--2---:R-:W2:Y:S08]  /*0360*/  LDC R3, c[0x0][0x398] ;  /* 0x0000e600ff037b82 */ /* 0x004eb00000000800 */
[----:B------:R-:W4:Y:S01]  /*0370*/  LDC R12, c[0x0][0x3a0] ;  /* 0x0000e800ff0c7b82 */ /* 0x000f220000000800 */
[----:B---3--:R-:W-:-:S07]  /*0380*/  ULEA UR8, UR4, UR8, 0x18 ;  /* 0x0000000804087291 */ /* 0x008fce000f8ec0ff */
[----:B------:R-:W3:Y:S02]  /*0390*/  S2UR UR9, SR_CTAID.Y ;  /* 0x00000000000979c3 */ /* 0x000ee40000002600 */
[----:B------:R-:W5:Y:S06]  /*03a0*/  LDS R4, [UR8] ;  /* 0x00000008ff047984 */ /* 0x000f6c0008000800 */
[----:B------:R-:W-:Y:S06]  /*03b0*/  BAR.SYNC.DEFER_BLOCKING 0x0 ;  /* 0x0000000000007b1d */ /* 0x000fec0000010000 */
[----:B------:R-:W-:Y:S05]  /*03c0*/  @P2 BRA `(.L_x_5) ;  /* 0x0000000000182947 */ /* 0x000fea0003800000 */
[----:B------:R-:W-:Y:S01]  /*03d0*/  ELECT P0, URZ, PT ;  /* 0x0000000000ff782f */ /* 0x000fe20003800000 */
[----:B------:R-:W-:Y:S01]  /*03e0*/  IMAD.MOV.U32 R2, RZ, RZ, 0x1 ;  /* 0x00000001ff027424 */ /* 0x000fe200078e00ff */
[----:B------:R-:W-:Y:S01]  /*03f0*/  UMOV UR5, 0x40 ;  /* 0x0000004000057882 */ /* 0x000fe20000000000 */
[----:B------:R-:W-:Y:S01]  /*0400*/  UVIRTCOUNT.DEALLOC.SMPOOL 0x80 ;  /* 0x000000800000784c */ /* 0x000fe20000000000 */
[----:B------:R-:W-:-:S09]  /*0410*/  ULEA UR5, UR4, UR5, 0x18 ;  /* 0x0000000504057291 */ /* 0x000fd2000f8ec0ff */
[----:B------:R5:W-:Y:S03]  /*0420*/  @P0 STS.U8 [UR5], R2 ;  /* 0x00000002ff000988 */ /* 0x000be60008000005 */
.L_x_5:
[----:B------:R-:W5:Y:S01]  /*0430*/  S2UR UR4, SR_CTAID.Z ;  /* 0x00000000000479c3 */ /* 0x000f620000002700 */
[----:B------:R-:W4:Y:S01]  /*0440*/  LDCU UR5, c[0x0][0x370] ;  /* 0x00006e00ff0577ac */ /* 0x000f220008000800 */
[C---:B------:R-:W-:Y:S01]  /*0450*/  ISETP.GE.U32.AND P0, PT, R68.reuse, 0x20, PT ;  /* 0x000000204400780c */ /* 0x040fe20003f06070 */
[----:B--2--5:R-:W-:Y:S01]  /*0460*/  VIADD R2, R3, 0xffffffff ;  /* 0xffffffff03027836 */ /* 0x024fe20000000000 */
[C---:B------:R-:W-:Y:S01]  /*0470*/  ISETP.NE.U32.AND P3, PT, R68.reuse, RZ, PT ;  /* 0x000000ff4400720c */ /* 0x040fe20003f65070 */
[----:B------:R-:W2:Y:S01]  /*0480*/  LDCU UR6, c[0x0][0x374] ;  /* 0x00006e80ff0677ac */ /* 0x000ea20008000800 */
[----:B------:R-:W-:Y:S01]  /*0490*/  LEA R13, R68, UR8, 0x2 ;  /* 0x00000008440d7c11 */ /* 0x000fe2000f8e10ff */
[----:B----4-:R-:W-:Y:S01]  /*04a0*/  VIADD R10, R12, 0xffffffff ;  /* 0xffffffff0c0a7836 */ /* 0x010fe20000000000 */
[----:B------:R-:W4:Y:S01]  /*04b0*/  S2UR UR7, SR_CTAID.X ;  /* 0x00000000000779c3 */ /* 0x000f220000002500 */
[----:B------:R-:W5:Y:S01]  /*04c0*/  LDCU.64 UR20, c[0x0][0x3c0] ;  /* 0x00007800ff1477ac */ /* 0x000f620008000a00 */
[----:B------:R-:W-:Y:S01]  /*04d0*/  R2UR UR23, R4 ;  /* 0x00000000041772ca */ /* 0x000fe200000e0000 */
[----:B------:R-:W-:Y:S04]  /*04e0*/  BSSY.RECONVERGENT B0, `(.L_x_6) ;  /* 0x0000011000007945 */ /* 0x000fe80003800200 */
[----:B------:R3:W-:Y:S01]  /*04f0*/  @!P0 STS [R13], RZ ;  /* 0x000000ff0d008388 */ /* 0x0007e20000000800 */
[----:B------:R-:W-:-:S03]  /*0500*/  NOP ;  /* 0x0000000000007918 */ /* 0x000fc60000000000 */
[----:B------:R3:W-:Y:S02]  /*0510*/  @!P3 STS [UR8+0x24], R2 ;  /* 0x00002402ff00b988 */ /* 0x0007e40008000808 */
[----:B--23--:R-:W-:Y:S02]  /*0520*/  UIMAD UR4, UR4, UR6, UR9 ;  /* 0x00000006040472a4 */ /* 0x00cfe4000f8e0209 */
[----:B------:R2:W-:Y:S02]  /*0530*/  @!P3 STS [UR8+0x20], R10 ;  /* 0x0000200aff00b988 */ /* 0x0005e40008000808 */
[----:B----4-:R-:W-:-:S04]  /*0540*/  UIMAD UR4, UR4, UR5, UR7 ;  /* 0x00000005040472a4 */ /* 0x010fc8000f8e0207 */
[----:B------:R-:W-:-:S04]  /*0550*/  UIMAD UR4, UR4, 0x180, URZ ;  /* 0x00000180040478a4 */ /* 0x000fc8000f8e02ff */
[----:B-----5:R-:W-:-:S04]  /*0560*/  UIADD3 UR24, UP0, UPT, UR4, UR20, URZ ;  /* 0x0000001404187290 */ /* 0x020fc8000ff1e0ff */
[----:B------:R-:W-:Y:S01]  /*0570*/  ULEA.HI.X.SX32 UR25, UR4, UR21, 0x1, UP0 ;  /* 0x0000001504197291 */ /* 0x000fe200080f0eff */
[----:B--2---:R-:W-:Y:S11]  /*0580*/  @P3 BRA `(.L_x_7) ;  /* 0x0000000000183947 */ /* 0x004ff60003800000 */
[----:B------:R-:W2:Y:S01]  /*0590*/  LDS R3, [UR8+0x8] ;  /* 0x00000808ff037984 */ /* 0x000ea20008000800 */
[----:B------:R-:W3:Y:S01]  /*05a0*/  LDC.64 R6, c[0x0][0x380] ;  /* 0x0000e000ff067b82 */ /* 0x000ee20000000a00 */
[----:B------:R-:W-:Y:S02]  /*05b0*/  IMAD.MOV.U32 R4, RZ, RZ, 0x70 ;  /* 0x00000070ff047424 */ /* 0x000fe400078e00ff */
[----:B---3--:R3:W-:Y:S03]  /*05c0*/  STS.64 [UR8], R6 ;  /* 0x00000006ff007988 */ /* 0x0087e60008000a08 */
[----:B--2---:R-:W-:-:S05]  /*05d0*/  LOP3.LUT R3, R3, 0x10, R4, 0xd8, !PT ;  /* 0x0000001003037812 */ /* 0x004fca00078ed804 */
[----:B------:R3:W-:Y:S02]  /*05e0*/  STS [UR8+0x8], R3 ;  /* 0x00000803ff007988 */ /* 0x0007e40008000808 */
.L_x_7:
[----:B------:R-:W-:Y:S05]  /*05f0*/  BSYNC.RECONVERGENT B0 ;  /* 0x0000000000007941 */ /* 0x000fea0003800200 */
.L_x_6:
[----:B------:R-:W-:Y:S04]  /*0600*/  BSSY.RECONVERGENT B0, `(.L_x_8) ;  /* 0x000000a000007945 */ /* 0x000fe80003800200 */
[----:B------:R-:W-:Y:S05]  /*0610*/  @P3 BRA `(.L_x_9) ;  /* 0x0000000000203947 */ /* 0x000fea0003800000 */
[----:B---3--:R-:W2:Y:S01]  /*0620*/  LDS R3, [UR8+0x34] ;  /* 0x00003408ff037984 */ /* 0x008ea20008000800 */
[----:B------:R-:W-:Y:S02]  /*0630*/  IMAD.MOV.U32 R4, RZ, RZ, 0x1f000000 ;  /* 0x1f000000ff047424 */ /* 0x000fe400078e00ff */
[----:B------:R-:W-:Y:S01]  /*0640*/  @!P3 IMAD.MOV.U32 R5, RZ, RZ, 0x7f ;  /* 0x0000007fff05b424 */ /* 0x000fe200078e00ff */
[----:B------:R-:W3:Y:S02]  /*0650*/  @!P3 LDS R6, [UR8+0x38] ;  /* 0x00003808ff06b984 */ /* 0x000ee40008000800 */
[----:B--2---:R-:W-:Y:S02]  /*0660*/  LOP3.LUT R3, R3, 0xff000000, R4, 0xb8, !PT ;  /* 0xff00000003037812 */ /* 0x004fe400078eb804 */
[----:B---3--:R-:W-:-:S03]  /*0670*/  @!P3 LOP3.LUT R4, R6, 0xff, R5, 0xb8, !PT ;  /* 0x000000ff0604b812 */ /* 0x008fc600078eb805 */
[----:B------:R2:W-:Y:S04]  /*0680*/  STS [UR8+0x34], R3 ;  /* 0x00003403ff007988 */ /* 0x0005e80008000808 */
[----:B------:R2:W-:Y:S02]  /*0690*/  @!P3 STS [UR8+0x38], R4 ;  /* 0x00003804ff00b988 */ /* 0x0005e40008000808 */
.L_x_9:
[----:B------:R-:W-:Y:S05]  /*06a0*/  BSYNC.RECONVERGENT B0 ;  /* 0x0000000000007941 */ /* 0x000fea0003800200 */
.L_x_8:
[----:B------:R-:W-:Y:S04]  /*06b0*/  BSSY.RECONVERGENT B0, `(.L_x_10) ;  /* 0x000000e000007945 */ /* 0x000fe80003800200 */
[----:B------:R-:W-:Y:S05]  /*06c0*/  @P3 BRA `(.L_x_11) ;  /* 0x0000000000303947 */ /* 0x000fea0003800000 */
[----:B--2---:R-:W2:Y:S01]  /*06d0*/  LDS R4, [UR8+0x34] ;  /* 0x00003408ff047984 */ /* 0x004ea20008000800 */
[----:B------:R-:W4:Y:S03]  /*06e0*/  LDC.64 R8, c[0x0][0x3a8] ;  /* 0x0000ea00ff087b82 */ /* 0x000f260000000a00 */
[----:B---3--:R-:W3:Y:S01]  /*06f0*/  LDS R3, [UR8+0x1c] ;  /* 0x00001c08ff037984 */ /* 0x008ee20008000800 */
[C---:B----4-:R-:W-:Y:S01]  /*0700*/  SHF.L.U64.HI R6, R8.reuse, 0x1, R9 ;  /* 0x0000000108067819 */ /* 0x050fe20000010209 */
[----:B------:R-:W-:-:S03]  /*0710*/  IMAD.SHL.U32 R5, R8, 0x2, RZ ;  /* 0x0000000208057824 */ /* 0x000fc600078e00ff */
[--C-:B------:R-:W-:Y:S02]  /*0720*/  SHF.R.U32.HI R8, RZ, 0x4, R6.reuse ;  /* 0x00000004ff087819 */ /* 0x100fe40000011606 */
[----:B------:R-:W-:-:S05]  /*0730*/  SHF.R.U64 R5, R5, 0x4, R6 ;  /* 0x0000000405057819 */ /* 0x000fca0000001206 */
[----:B------:R4:W-:Y:S01]  /*0740*/  STS [UR8+0xc], R5 ;  /* 0x00000c05ff007988 */ /* 0x0009e20008000808 */
[----:B--2---:R-:W-:Y:S02]  /*0750*/  LOP3.LUT R4, R4, 0x7, RZ, 0xb8, !PT ;  /* 0x0000000704047812 */ /* 0x004fe400078eb8ff */
[----:B---3--:R-:W-:-:S03]  /*0760*/  LOP3.LUT R3, R3, 0xf, R8, 0xb8, !PT ;  /* 0x0000000f03037812 */ /* 0x008fc600078eb808 */
[----:B------:R4:W-:Y:S04]  /*0770*/  STS [UR8+0x34], R4 ;  /* 0x00003404ff007988 */ /* 0x0009e80008000808 */
[----:B------:R4:W-:Y:S02]  /*0780*/  STS [UR8+0x1c], R3 ;  /* 0x00001c03ff007988 */ /* 0x0009e40008000808 */
.L_x_11:
[----:B------:R-:W-:Y:S05]  /*0790*/  BSYNC.RECONVERGENT B0 ;  /* 0x0000000000007941 */ /* 0x000fea0003800200 */
.L_x_10:
[----:B------:R-:W-:Y:S04]  /*07a0*/  BSSY.RECONVERGENT B1, `(.L_x_12) ;  /* 0x000001a000017945 */ /* 0x000fe80003800200 */
[----:B------:R-:W-:Y:S04]  /*07b0*/  BSSY.RELIABLE B0, `(.L_x_13) ;  /* 0x0000015000007945 */ /* 0x000fe80003800100 */
[----:B------:R-:W-:Y:S05]  /*07c0*/  @P3 BRA `(.L_x_14) ;  /* 0x0000000000203947 */ /* 0x000fea0003800000 */
[----:B--234-:R-:W2:Y:S02]  /*07d0*/  LDS R3, [UR8+0x34] ;  /* 0x00003408ff037984 */ /* 0x01cea40008000800 */
[----:B--2---:R-:W-:-:S05]  /*07e0*/  LOP3.LUT R3, R3, 0x38, RZ, 0xb8, !PT ;  /* 0x0000003803037812 */ /* 0x004fca00078eb8ff */
[----:B------:R2:W-:Y:S01]  /*07f0*/  STS [UR8+0x34], R3 ;  /* 0x00003403ff007988 */ /* 0x0005e20008000808 */
[----:B------:R-:W-:Y:S05]  /*0800*/  @P3 BRA `(.L_x_15) ;  /* 0x0000000000203947 */ /* 0x000fea0003800000 */
[----:B--2---:R-:W2:Y:S01]  /*0810*/  LDS R3, [UR8+0x8] ;  /* 0x00000808ff037984 */ /* 0x004ea20008000800 */
[----:B------:R-:W-:-:S05]  /*0820*/  IMAD.MOV.U32 R4, RZ, RZ, 0x780 ;  /* 0x00000780ff047424 */ /* 0x000fca00078e00ff */
[----:B--2---:R-:W-:-:S05]  /*0830*/  LOP3.LUT R3, R3, 0x500, R4, 0xd8, !PT ;  /* 0x0000050003037812 */ /* 0x004fca00078ed804 */
[----:B------:R5:W-:Y:S02]  /*0840*/  STS [UR8+0x8], R3 ;  /* 0x00000803ff007988 */ /* 0x000be40008000808 */
.L_x_14:
[----:B------:R-:W-:Y:S05]  /*0850*/  @P3 BRA `(.L_x_16) ;  /* 0x0000000000283947 */ /* 0x000fea0003800000 */
[----:B--2345:R-:W2:Y:S02]  /*0860*/  LDS R3, [UR8+0x8] ;  /* 0x00000808ff037984 */ /* 0x03cea40008000800 */
[----:B--2---:R-:W-:-:S05]  /*0870*/  LOP3.LUT R3, R3, 0x1800, RZ, 0xb8, !PT ;  /* 0x0000180003037812 */ /* 0x004fca00078eb8ff */
[----:B------:R3:W-:Y:S02]  /*0880*/  STS [UR8+0x8], R3 ;  /* 0x00000803ff007988 */ /* 0x0007e40008000808 */
.L_x_15:
[----:B------:R-:W-:Y:S05]  /*0890*/  @P3 BREAK.RELIABLE B0 ;  /* 0x0000000000003942 */ /* 0x000fea0003800100 */
[----:B------:R-:W-:Y:S05]  /*08a0*/  @P3 BRA `(.L_x_17) ;  /* 0x0000000000243947 */ /* 0x000fea0003800000 */
[----:B------:R-:W4:Y:S01]  /*08b0*/  LDS R4, [UR8+0x8] ;  /* 0x00000808ff047984 */ /* 0x000f220008000800 */
[----:B--23--:R-:W-:-:S05]  /*08c0*/  IMAD.MOV.U32 R3, RZ, RZ, 0x6000 ;  /* 0x00006000ff037424 */ /* 0x00cfca00078e00ff */
[----:B----4-:R-:W-:-:S04]  /*08d0*/  LOP3.LUT R3, R4, 0x4000, R3, 0xd8, !PT ;  /* 0x0000400004037812 */ /* 0x010fc800078ed803 */
[----:B------:R-:W-:-:S05]  /*08e0*/  LOP3.LUT R3, R3, 0x400000, RZ, 0xb8, !PT ;  /* 0x0040000003037812 */ /* 0x000fca00078eb8ff */
[----:B------:R2:W-:Y:S02]  /*08f0*/  STS [UR8+0x8], R3 ;  /* 0x00000803ff007988 */ /* 0x0005e40008000808 */
.L_x_16:
[----:B------:R-:W-:Y:S05]  /*0900*/  BSYNC.RELIABLE B0 ;  /* 0x0000000000007941 */ /* 0x000fea0003800100 */
.L_x_13:
[----:B--2345:R-:W2:Y:S02]  /*0910*/  @!P3 LDS R3, [UR8+0x8] ;  /* 0x00000808ff03b984 */ /* 0x03cea40008000800 */
[----:B--2---:R-:W-:-:S05]  /*0920*/  @!P3 LOP3.LUT R3, R3, 0x8000, RZ, 0xb8, !PT ;  /* 0x000080000303b812 */ /* 0x004fca00078eb8ff */
[----:B------:R4:W-:Y:S02]  /*0930*/  @!P3 STS [UR8+0x8], R3 ;  /* 0x00000803ff00b988 */ /* 0x0009e40008000808 */
.L_x_17:
[----:B------:R-:W-:Y:S05]  /*0940*/  BSYNC.RECONVERGENT B1 ;  /* 0x0000000000017941 */ /* 0x000fea0003800200 */
.L_x_12:
[----:B------:R-:W-:Y:S05]  /*0950*/  WARPSYNC.ALL ;  /* 0x0000000000007948 */ /* 0x000fea0003800000 */
[----:B------:R-:W-:Y:S01]  /*0960*/  NOP ;  /* 0x0000000000007918 */ /* 0x000fe20000000000 */
[----:B------:R-:W5:Y:S02]  /*0970*/  LDC R6, c[0x0][0x39c] ;  /* 0x0000e700ff067b82 */ /* 0x000f640000000800 */
[----:B-----5:R-:W-:Y:S01]  /*0980*/  VIADD R6, R6, 0xffffffff ;  /* 0xffffffff06067836 */ /* 0x020fe20000000000 */
[----:B------:R-:W-:Y:S06]  /*0990*/  @P0 BRA `(.L_x_18) ;  /* 0x0000000000300947 */ /* 0x000fec0003800000 */
[----:B--234-:R-:W2:Y:S01]  /*09a0*/  S2R R3, SR_LANEID ;  /* 0x0000000000037919 */ /* 0x01cea20000000000 */
[----:B------:R-:W-:Y:S05]  /*09b0*/  WARPSYNC.ALL ;  /* 0x0000000000007948 */ /* 0x000fea0003800000 */
[----:B------:R-:W-:Y:S01]  /*09c0*/  NOP ;  /* 0x0000000000007918 */ /* 0x000fe20000000000 */
[----:B--2---:R-:W-:-:S05]  /*09d0*/  IMAD.SHL.U32 R3, R3, 0x4, RZ ;  /* 0x0000000403037824 */ /* 0x004fca00078e00ff */
[----:B------:R-:W2:Y:S01]  /*09e0*/  LDS R7, [R3+UR8] ;  /* 0x0000000803077984 */ /* 0x000ea20008000800 */
[----:B------:R-:W-:-:S05]  /*09f0*/  IADD3 R4, P1, PT, R3, UR24, RZ ;  /* 0x0000001803047c10 */ /* 0x000fca000ff3e0ff */
[----:B------:R-:W-:-:S05]  /*0a00*/  IMAD.X R5, RZ, RZ, UR25, P1 ;  /* 0x00000019ff057e24 */ /* 0x000fca00088e06ff */
[----:B--2---:R5:W2:Y:S01]  /*0a10*/  ATOMG.E.EXCH.STRONG.GPU PT, RZ, [R4], R7 ;  /* 0x0000000704ff73a8 */ /* 0x004aa200041ee100 */
[----:B------:R-:W-:-:S04]  /*0a20*/  DEPBAR {5,4,3,2,1,0} ;  /* 0x0000003f0000791a */ /* 0x000fc80000000000 */
[----:B------:R-:W3:Y:S02]  /*0a30*/  CCTL.E.C.LDCU.IV.DEEP [UR24] ;  /* 0x0000000018007540 */ /* 0x000ee40009c08000 */
[----:B---3--:R5:W-:Y:S01]  /*0a40*/  UTMACCTL.IV [UR24] ;  /* 0x00000000180079b9 */ /* 0x008be20008000000 */
[----:B------:R-:W-:Y:S01]  /*0a50*/  NOP ;  /* 0x0000000000007918 */ /* 0x000fe20000000000 */
.L_x_18:
[----:B------:R-:W-:Y:S05]  /*0a60*/  @P0 BRA `(.L_x_19) ;  /* 0x00000000000c0947 */ /* 0x000fea0003800000 */
[----:B------:R0:W-:Y:S01]  /*0a70*/  UTMACMDFLUSH ;  /* 0x00000000000079b7 */ /* 0x0001e20000000000 */
[----:B------:R-:W-:Y:S05]  /*0a80*/  @P0 BRA `(.L_x_19) ;  /* 0x0000000000040947 */ /* 0x000fea0003800000 */
[----:B------:R-:W-:-:S04]  /*0a90*/  DEPBAR.LE SB0, 0x0 ;  /* 0x000080000000791a */ /* 0x000fc80000000000 */
.L_x_19:
[----:B------:R-:W-:Y:S05]  /*0aa0*/  WARPSYNC.ALL ;  /* 0x0000000000007948 */ /* 0x000fea0003800000 */
[----:B------:R-:W-:Y:S01]  /*0ab0*/  NOP ;  /* 0x0000000000007918 */ /* 0x000fe20000000000 */
[----:B--2---:R-:W-:Y:S06]  /*0ac0*/  BAR.SYNC.DEFER_BLOCKING 0x0 ;  /* 0x0000000000007b1d */ /* 0x004fec0000010000 */
[----:B------:R-:W-:Y:S02]  /*0ad0*/  BSSY.RECONVERGENT B1, `(.L_x_20) ;  /* 0x000000b000017945 */ /* 0x000fe40003800200 */
[----:B------:R-:W-:Y:S06]  /*0ae0*/  BAR.SYNC.DEFER_BLOCKING 0x0 ;  /* 0x0000000000007b1d */ /* 0x000fec0000010000 */
[----:B------:R2:W-:Y:S01]  /*0af0*/  @!P0 STS [R13], RZ ;  /* 0x000000ff0d008388 */ /* 0x0005e20000000800 */
[----:B------:R-:W-:Y:S01]  /*0b00*/  NOP ;  /* 0x0000000000007918 */ /* 0x000fe20000000000 */
[----:B------:R-:W-:Y:S05]  /*0b10*/  @P3 BRA `(.L_x_21) ;  /* 0x0000000000183947 */ /* 0x000fea0003800000 */
[----:B---34-:R-:W3:Y:S01]  /*0b20*/  LDS R3, [UR8+0x8] ;  /* 0x00000808ff037984 */ /* 0x018ee20008000800 */
[----:B------:R-:W4:Y:S01]  /*0b30*/  LDC.64 R8, c[0x0][0x388] ;  /* 0x0000e200ff087b82 */ /* 0x000f220000000a00 */
[----:B-----5:R-:W-:Y:S02]  /*0b40*/  IMAD.MOV.U32 R4, RZ, RZ, 0x70 ;  /* 0x00000070ff047424 */ /* 0x020fe400078e00ff */
[----:B----4-:R4:W-:Y:S03]  /*0b50*/  STS.64 [UR8], R8 ;  /* 0x00000008ff007988 */ /* 0x0109e60008000a08 */
[----:B---3--:R-:W-:-:S05]  /*0b60*/  LOP3.LUT R3, R3, 0x10, R4, 0xd8, !PT ;  /* 0x0000001003037812 */ /* 0x008fca00078ed804 */
[----:B------:R4:W-:Y:S02]  /*0b70*/  STS [UR8+0x8], R3 ;  /* 0x00000803ff007988 */ /* 0x0009e40008000808 */
.L_x_21:
[----:B-----5:R-:W-:Y:S05]  /*0b80*/  BSYNC.RECONVERGENT B1 ;  /* 0x0000000000017941 */ /* 0x020fea0003800200 */
.L_x_20:
[----:B------:R-:W-:Y:S04]  /*0b90*/  BSSY.RECONVERGENT B1, `(.L_x_22) ;  /* 0x000000a000017945 */ /* 0x000fe80003800200 */
[----:B------:R-:W-:Y:S05]  /*0ba0*/  @P3 BRA `(.L_x_23) ;  /* 0x0000000000203947 */ /* 0x000fea0003800000 */
[----:B---34-:R-:W3:Y:S01]  /*0bb0*/  LDS R3, [UR8+0x34] ;  /* 0x00003408ff037984 */ /* 0x018ee20008000800 */
[----:B------:R-:W-:Y:S02]  /*0bc0*/  IMAD.MOV.U32 R4, RZ, RZ, 0x3f000000 ;  /* 0x3f000000ff047424 */ /* 0x000fe400078e00ff */
[----:B------:R-:W-:Y:S01]  /*0bd0*/  @!P3 IMAD.MOV.U32 R5, RZ, RZ, 0x1f ;  /* 0x0000001fff05b424 */ /* 0x000fe200078e00ff */
[----:B------:R-:W4:Y:S02]  /*0be0*/  @!P3 LDS R8, [UR8+0x38] ;  /* 0x00003808ff08b984 */ /* 0x000f240008000800 */
[----:B---3--:R-:W-:Y:S02]  /*0bf0*/  LOP3.LUT R3, R3, 0xff000000, R4, 0xb8, !PT ;  /* 0xff00000003037812 */ /* 0x008fe400078eb804 */
[----:B----4-:R-:W-:-:S03]  /*0c00*/  @!P3 LOP3.LUT R4, R8, 0xff, R5, 0xb8, !PT ;  /* 0x000000ff0804b812 */ /* 0x010fc600078eb805 */
[----:B------:R5:W-:Y:S04]  /*0c10*/  STS [UR8+0x34], R3 ;  /* 0x00003403ff007988 */ /* 0x000be80008000808 */
[----:B------:R5:W-:Y:S02]  /*0c20*/  @!P3 STS [UR8+0x38], R4 ;  /* 0x00003804ff00b988 */ /* 0x000be40008000808 */
.L_x_23:
[----:B------:R-:W-:Y:S05]  /*0c30*/  BSYNC.RECONVERGENT B1 ;  /* 0x0000000000017941 */ /* 0x000fea0003800200 */
.L_x_22:
[----:B------:R-:W-:Y:S04]  /*0c40*/  BSSY.RECONVERGENT B1, `(.L_x_24) ;  /* 0x0000004000017945 */ /* 0x000fe80003800200 */
[----:B------:R-:W-:Y:S05]  /*0c50*/  @P3 BRA `(.L_x_25) ;  /* 0x0000000000083947 */ /* 0x000fea0003800000 */
[----:B------:R2:W-:Y:S04]  /*0c60*/  STS [UR8+0x24], R10 ;  /* 0x0000240aff007988 */ /* 0x0005e80008000808 */
[----:B------:R2:W-:Y:S02]  /*0c70*/  STS [UR8+0x20], R6 ;  /* 0x00002006ff007988 */ /* 0x0005e40008000808 */
.L_x_25:
[----:B------:R-:W-:Y:S05]  /*0c80*/  BSYNC.RECONVERGENT B1 ;  /* 0x0000000000017941 */ /* 0x000fea0003800200 */
.L_x_24:
[----:B------:R-:W-:Y:S04]  /*0c90*/  BSSY.RECONVERGENT B1, `(.L_x_26) ;  /* 0x000000e000017945 */ /* 0x000fe80003800200 */
[----:B------:R-:W-:Y:S05]  /*0ca0*/  @P3 BRA `(.L_x_27) ;  /* 0x0000000000303947 */ /* 0x000fea0003800000 */
[----:B-----5:R-:W5:Y:S01]  /*0cb0*/  LDS R4, [UR8+0x34] ;  /* 0x00003408ff047984 */ /* 0x020f620008000800 */
[----:B--2---:R-:W2:Y:S03]  /*0cc0*/  LDC.64 R10, c[0x0][0x3b0] ;  /* 0x0000ec00ff0a7b82 */ /* 0x004ea60000000a00 */
[----:B---34-:R-:W3:Y:S01]  /*0cd0*/  LDS R3, [UR8+0x1c] ;  /* 0x00001c08ff037984 */ /* 0x018ee20008000800 */
[C---:B--2---:R-:W-:Y:S01]  /*0ce0*/  SHF.L.U64.HI R8, R10.reuse, 0x1, R11 ;  /* 0x000000010a087819 */ /* 0x044fe2000001020b */
[----:B------:R-:W-:-:S03]  /*0cf0*/  IMAD.SHL.U32 R5, R10, 0x2, RZ ;  /* 0x000000020a057824 */ /* 0x000fc600078e00ff */
[--C-:B------:R-:W-:Y:S02]  /*0d00*/  SHF.R.U32.HI R10, RZ, 0x4, R8.reuse ;  /* 0x00000004ff0a7819 */ /* 0x100fe40000011608 */
[----:B------:R-:W-:-:S05]  /*0d10*/  SHF.R.U64 R5, R5, 0x4, R8 ;  /* 0x0000000405057819 */ /* 0x000fca0000001208 */
[----:B------:R2:W-:Y:S01]  /*0d20*/  STS [UR8+0xc], R5 ;  /* 0x00000c05ff007988 */ /* 0x0005e20008000808 */
[----:B-----5:R-:W-:Y:S02]  /*0d30*/  LOP3.LUT R4, R4, 0x7, RZ, 0xb8, !PT ;  /* 0x0000000704047812 */ /* 0x020fe400078eb8ff */
[----:B---3--:R-:W-:-:S03]  /*0d40*/  LOP3.LUT R3, R3, 0xf, R10, 0xb8, !PT ;  /* 0x0000000f03037812 */ /* 0x008fc600078eb80a */
[----:B------:R2:W-:Y:S04]  /*0d50*/  STS [UR8+0x34], R4 ;  /* 0x00003404ff007988 */ /* 0x0005e80008000808 */
[----:B------:R2:W-:Y:S02]  /*0d60*/  STS [UR8+0x1c], R3 ;  /* 0x00001c03ff007988 */ /* 0x0005e40008000808 */
.L_x_27:
[----:B------:R-:W-:Y:S05]  /*0d70*/  BSYNC.RECONVERGENT B1 ;  /* 0x0000000000017941 */ /* 0x000fea0003800200 */
.L_x_26:
[----:B------:R-:W-:Y:S04]  /*0d80*/  BSSY.RECONVERGENT B2, `(.L_x_28) ;  /* 0x000001a000027945 */ /* 0x000fe80003800200 */
[----:B------:R-:W-:Y:S04]  /*0d90*/  BSSY.RELIABLE B1, `(.L_x_29) ;  /* 0x0000015000017945 */ /* 0x000fe80003800100 */
[----:B------:R-:W-:Y:S05]  /*0da0*/  @P3 BRA `(.L_x_30) ;  /* 0x0000000000203947 */ /* 0x000fea0003800000 */
[----:B--2345:R-:W2:Y:S02]  /*0db0*/  LDS R3, [UR8+0x34] ;  /* 0x00003408ff037984 */ /* 0x03cea40008000800 */
[----:B--2---:R-:W-:-:S05]  /*0dc0*/  LOP3.LUT R3, R3, 0x38, RZ, 0xb8, !PT ;  /* 0x0000003803037812 */ /* 0x004fca00078eb8ff */
[----:B------:R2:W-:Y:S01]  /*0dd0*/  STS [UR8+0x34], R3 ;  /* 0x00003403ff007988 */ /* 0x0005e20008000808 */
[----:B------:R-:W-:Y:S05]  /*0de0*/  @P3 BRA `(.L_x_31) ;  /* 0x0000000000203947 */ /* 0x000fea0003800000 */
[----:B--2---:R-:W2:Y:S01]  /*0df0*/  LDS R3, [UR8+0x8] ;  /* 0x00000808ff037984 */ /* 0x004ea20008000800 */
[----:B------:R-:W-:-:S05]  /*0e00*/  IMAD.MOV.U32 R4, RZ, RZ, 0x780 ;  /* 0x00000780ff047424 */ /* 0x000fca00078e00ff */
[----:B--2---:R-:W-:-:S05]  /*0e10*/  LOP3.LUT R3, R3, 0x500, R4, 0xd8, !PT ;  /* 0x0000050003037812 */ /* 0x004fca00078ed804 */
[----:B------:R2:W-:Y:S02]  /*0e20*/  STS [UR8+0x8], R3 ;  /* 0x00000803ff007988 */ /* 0x0005e40008000808 */
.L_x_30:
[----:B------:R-:W-:Y:S05]  /*0e30*/  @P3 BRA `(.L_x_32) ;  /* 0x0000000000283947 */ /* 0x000fea0003800000 */
[----:B--2345:R-:W2:Y:S02]  /*0e40*/  LDS R3, [UR8+0x8] ;  /* 0x00000808ff037984 */ /* 0x03cea40008000800 */
[----:B--2---:R-:W-:-:S05]  /*0e50*/  LOP3.LUT R3, R3, 0x1800, RZ, 0xb8, !PT ;  /* 0x0000180003037812 */ /* 0x004fca00078eb8ff */
[----:B------:R3:W-:Y:S02]  /*0e60*/  STS [UR8+0x8], R3 ;  /* 0x00000803ff007988 */ /* 0x0007e40008000808 */
.L_x_31:
[----:B------:R-:W-:Y:S05]  /*0e70*/  @P3 BREAK.RELIABLE B1 ;  /* 0x0000000000013942 */ /* 0x000fea0003800100 */
[----:B------:R-:W-:Y:S05]  /*0e80*/  @P3 BRA `(.L_x_33) ;  /* 0x0000000000243947 */ /* 0x000fea0003800000 */
[----:B--23--:R-:W2:Y:S01]  /*0e90*/  LDS R3, [UR8+0x8] ;  /* 0x00000808ff037984 */ /* 0x00cea20008000800 */
[----:B------:R-:W-:-:S05]  /*0ea0*/  IMAD.MOV.U32 R4, RZ, RZ, 0x6000 ;  /* 0x00006000ff047424 */ /* 0x000fca00078e00ff */
[----:B--2---:R-:W-:-:S04]  /*0eb0*/  LOP3.LUT R3, R3, 0x6000, R4, 0xd8, !PT ;  /* 0x0000600003037812 */ /* 0x004fc800078ed804 */
[----:B------:R-:W-:-:S05]  /*0ec0*/  LOP3.LUT R3, R3, 0x400000, RZ, 0xb8, !PT ;  /* 0x0040000003037812 */ /* 0x000fca00078eb8ff */
[----:B------:R2:W-:Y:S02]  /*0ed0*/  STS [UR8+0x8], R3 ;  /* 0x00000803ff007988 */ /* 0x0005e40008000808 */
.L_x_32:
[----:B------:R-:W-:Y:S05]  /*0ee0*/  BSYNC.RELIABLE B1 ;  /* 0x0000000000017941 */ /* 0x000fea0003800100 */
.L_x_29:
[----:B--2345:R-:W2:Y:S02]  /*0ef0*/  @!P3 LDS R3, [UR8+0x8] ;  /* 0x00000808ff03b984 */ /* 0x03cea40008000800 */
[----:B--2---:R-:W-:-:S05]  /*0f00*/  @!P3 LOP3.LUT R3, R3, 0x8000, RZ, 0xb8, !PT ;  /* 0x000080000303b812 */ /* 0x004fca00078eb8ff */
[----:B------:R4:W-:Y:S02]  /*0f10*/  @!P3 STS [UR8+0x8], R3 ;  /* 0x00000803ff00b988 */ /* 0x0009e40008000808 */
.L_x_33:
[----:B------:R-:W-:Y:S05]  /*0f20*/  BSYNC.RECONVERGENT B2 ;  /* 0x0000000000027941 */ /* 0x000fea0003800200 */
.L_x_28:
[----:B------:R-:W-:Y:S05]  /*0f30*/  WARPSYNC.ALL ;  /* 0x0000000000007948 */ /* 0x000fea0003800000 */
[----:B------:R-:W-:Y:S01]  /*0f40*/  NOP ;  /* 0x0000000000007918 */ /* 0x000fe20000000000 */
[----:B------:R-:W-:-:S04]  /*0f50*/  UIADD3 UR5, UPT, UPT, UR4, 0x80, URZ ;  /* 0x0000008004057890 */ /* 0x000fc8000fffe0ff */
[----:B------:R-:W-:-:S04]  /*0f60*/  UIADD3 UR26, UP0, UPT, UR5, UR20, URZ ;  /* 0x00000014051a7290 */ /* 0x000fc8000ff1e0ff */
[----:B------:R-:W-:Y:S01]  /*0f70*/  ULEA.HI.X.SX32 UR27, UR5, UR21, 0x1, UP0 ;  /* 0x00000015051b7291 */ /* 0x000fe200080f0eff */
[----:B------:R-:W-:Y:S11]  /*0f80*/  @P0 BRA `(.L_x_34) ;  /* 0x0000000000300947 */ /* 0x000ff60003800000 */
        /* <DEDUP_REMOVED lines=12> */
.L_x_34:
[----:B------:R-:W-:Y:S05]  /*1050*/  @P0 BRA `(.L_x_35) ;  /* 0x00000000000c0947 */ /* 0x000fea0003800000 */
[----:B------:R0:W-:Y:S01]  /*1060*/  UTMACMDFLUSH ;  /* 0x00000000000079b7 */ /* 0x0001e20000000000 */
[----:B------:R-:W-:Y:S05]  /*1070*/  @P0 BRA `(.L_x_35) ;  /* 0x0000000000040947 */ /* 0x000fea0003800000 */
[----:B------:R-:W-:-:S04]  /*1080*/  DEPBAR.LE SB0, 0x0 ;  /* 0x000080000000791a */ /* 0x000fc80000000000 */
.L_x_35:
        /* <DEDUP_REMOVED lines=8> */
[----:B---345:R-:W3:Y:S01]  /*1110*/  LDS R3, [UR8+0x8] ;  /* 0x00000808ff037984 */ /* 0x038ee20008000800 */
[----:B------:R-:W4:Y:S01]  /*1120*/  LDC.64 R8, c[0x0][0x390] ;  /* 0x0000e400ff087b82 */ /* 0x000f220000000a00 */
[----:B------:R-:W-:Y:S02]  /*1130*/  IMAD.MOV.U32 R4, RZ, RZ, 0x70 ;  /* 0x00000070ff047424 */ /* 0x000fe400078e00ff */
[----:B----4-:R4:W-:Y:S03]  /*1140*/  STS.64 [UR8], R8 ;  /* 0x00000008ff007988 */ /* 0x0109e60008000a08 */
[----:B---3--:R-:W-:-:S05]  /*1150*/  LOP3.LUT R3, R3, 0x10, R4, 0xd8, !PT ;  /* 0x0000001003037812 */ /* 0x008fca00078ed804 */
[----:B------:R4:W-:Y:S02]  /*1160*/  STS [UR8+0x8], R3 ;  /* 0x00000803ff007988 */ /* 0x0009e40008000808 */
.L_x_37:
[----:B-----5:R-:W-:Y:S05]  /*1170*/  BSYNC.RECONVERGENT B2 ;  /* 0x0000000000027941 */ /* 0x020fea0003800200 */
.L_x_36:
[----:B------:R-:W-:Y:S04]  /*1180*/  BSSY.RECONVERGENT B3, `(.L_x_38) ;  /* 0x0000011000037945 */ /* 0x000fe80003800200 */
[----:B------:R-:W-:Y:S04]  /*1190*/  BSSY.RELIABLE B2, `(.L_x_39) ;  /* 0x000000e000027945 */ /* 0x000fe80003800100 */
[----:B------:R-:W-:Y:S05]  /*11a0*/  @P3 BRA `(.L_x_40) ;  /* 0x0000000000243947 */ /* 0x000fea0003800000 */
[----:B---34-:R-:W3:Y:S01]  /*11b0*/  LDS R3, [UR8+0x34] ;  /* 0x00003408ff037984 */ /* 0x018ee20008000800 */
[----:B------:R-:W-:-:S05]  /*11c0*/  IMAD.MOV.U32 R4, RZ, RZ, 0x3f000000 ;  /* 0x3f000000ff047424 */ /* 0x000fca00078e00ff */
[----:B---3--:R-:W-:-:S05]  /*11d0*/  LOP3.LUT R3, R3, 0xff000000, R4, 0xb8, !PT ;  /* 0xff00000003037812 */ /* 0x008fca00078eb804 */
[----:B------:R3:W-:Y:S01]  /*11e0*/  STS [UR8+0x34], R3 ;  /* 0x00003403ff007988 */ /* 0x0007e20008000808 */
[----:B------:R-:W-:Y:S05]  /*11f0*/  @P3 BRA `(.L_x_41) ;  /* 0x00000000001c3947 */ /* 0x000fea0003800000 */
[----:B---3--:R-:W3:Y:S01]  /*1200*/  LDS R3, [UR8+0x38] ;  /* 0x00003808ff037984 */ /* 0x008ee20008000800 */
[----:B------:R-:W-:-:S05]  /*1210*/  IMAD.MOV.U32 R4, RZ, RZ, 0x7f ;  /* 0x0000007fff047424 */ /* 0x000fca00078e00ff */
[----:B---3--:R-:W-:-:S05]  /*1220*/  LOP3.LUT R3, R3, 0xff, R4, 0xb8, !PT ;  /* 0x000000ff03037812 */ /* 0x008fca00078eb804 */
[----:B------:R5:W-:Y:S02]  /*1230*/  STS [UR8+0x38], R3 ;  /* 0x00003803ff007988 */ /* 0x000be40008000808 */
.L_x_40:
[----:B------:R-:W-:Y:S05]  /*1240*/  @P3 BREAK.RELIABLE B2 ;  /* 0x0000000000023942 */ /* 0x000fea0003800100 */
[----:B------:R-:W-:Y:S05]  /*1250*/  @P3 BRA `(.L_x_42) ;  /* 0x00000000000c3947 */ /* 0x000fea0003800000 */
[----:B------:R2:W-:Y:S02]  /*1260*/  STS [UR8+0x20], R6 ;  /* 0x00002006ff007988 */ /* 0x0005e40008000808 */
.L_x_41:
[----:B------:R-:W-:Y:S05]  /*1270*/  BSYNC.RELIABLE B2 ;  /* 0x0000000000027941 */ /* 0x000fea0003800100 */
.L_x_39:
[----:B------:R2:W-:Y:S02]  /*1280*/  @!P3 STS [UR8+0x24], R2 ;  /* 0x00002402ff00b988 */ /* 0x0005e40008000808 */
.L_x_42:
[----:B------:R-:W-:Y:S05]  /*1290*/  BSYNC.RECONVERGENT B3 ;  /* 0x0000000000037941 */ /* 0x000fea0003800200 */
.L_x_38:
[----:B------:R-:W-:Y:S05]  /*12a0*/  WARPSYNC.ALL ;  /* 0x0000000000007948 */ /* 0x000fea0003800000 */
[----:B------:R-:W-:Y:S01]  /*12b0*/  NOP ;  /* 0x0000000000007918 */ /* 0x000fe20000000000 */
[----:B------:R-:W-:Y:S04]  /*12c0*/  BSSY.RECONVERGENT B3, `(.L_x_43) ;  /* 0x000000e000037945 */ /* 0x000fe80003800200 */
[----:B------:R-:W-:Y:S05]  /*12d0*/  @P3 BRA `(.L_x_44) ;  /* 0x0000000000303947 */ /* 0x000fea0003800000 */
[----:B---345:R-:W3:Y:S01]  /*12e0*/  LDS R3, [UR8+0x34] ;  /* 0x00003408ff037984 */ /* 0x038ee20008000800 */
[----:B------:R-:W4:Y:S03]  /*12f0*/  LDC.64 R4, c[0x0][0x3b8] ;  /* 0x0000ee00ff047b82 */ /* 0x000f260000000a00 */
[----:B--2---:R-:W2:Y:S01]  /*1300*/  LDS R2, [UR8+0x1c] ;  /* 0x00001c08ff027984 */ /* 0x004ea20008000800 */
[C---:B----4-:R-:W-:Y:S01]  /*1310*/  SHF.L.U64.HI R5, R4.reuse, 0x1, R5 ;  /* 0x0000000104057819 */ /* 0x050fe20000010205 */
[----:B------:R-:W-:-:S03]  /*1320*/  IMAD.SHL.U32 R4, R4, 0x2, RZ ;  /* 0x0000000204047824 */ /* 0x000fc600078e00ff */
[--C-:B------:R-:W-:Y:S02]  /*1330*/  SHF.R.U32.HI R7, RZ, 0x4, R5.reuse ;  /* 0x00000004ff077819 */ /* 0x100fe40000011605 */
[----:B------:R-:W-:-:S05]  /*1340*/  SHF.R.U64 R4, R4, 0x4, R5 ;  /* 0x0000000404047819 */ /* 0x000fca0000001205 */
[----:B------:R4:W-:Y:S01]  /*1350*/  STS [UR8+0xc], R4 ;  /* 0x00000c04ff007988 */ /* 0x0009e20008000808 */
[----:B---3--:R-:W-:Y:S02]  /*1360*/  LOP3.LUT R3, R3, 0x7, RZ, 0xb8, !PT ;  /* 0x0000000703037812 */ /* 0x008fe400078eb8ff */
[----:B--2---:R-:W-:-:S03]  /*1370*/  LOP3.LUT R2, R2, 0xf, R7, 0xb8, !PT ;  /* 0x0000000f02027812 */ /* 0x004fc600078eb807 */
[----:B------:R4:W-:Y:S04]  /*1380*/  STS [UR8+0x34], R3 ;  /* 0x00003403ff007988 */ /* 0x0009e80008000808 */
[----:B------:R4:W-:Y:S02]  /*1390*/  STS [UR8+0x1c], R2 ;  /* 0x00001c02ff007988 */ /* 0x0009e40008000808 */
.L_x_44:
[----:B------:R-:W-:Y:S05]  /*13a0*/  BSYNC.RECONVERGENT B3 ;  /* 0x0000000000037941 */ /* 0x000fea0003800200 */
.L_x_43:
[----:B------:R-:W-:Y:S04]  /*13b0*/  BSSY.RECONVERGENT B4, `(.L_x_45) ;  /* 0x000001a000047945 */ /* 0x000fe80003800200 */
[----:B------:R-:W-:Y:S04]  /*13c0*/  BSSY.RELIABLE B3, `(.L_x_46) ;  /* 0x0000015000037945 */ /* 0x000fe80003800100 */
[----:B------:R-:W-:Y:S05]  /*13d0*/  @P3 BRA `(.L_x_47) ;  /* 0x0000000000203947 */ /* 0x000fea0003800000 */
[----:B--2-4-:R-:W2:Y:S02]  /*13e0*/  LDS R2, [UR8+0x34] ;  /* 0x00003408ff027984 */ /* 0x014ea40008000800 */
[----:B--2---:R-:W-:-:S05]  /*13f0*/  LOP3.LUT R2, R2, 0x38, RZ, 0xb8, !PT ;  /* 0x0000003802027812 */ /* 0x004fca00078eb8ff */
[----:B------:R2:W-:Y:S01]  /*1400*/  STS [UR8+0x34], R2 ;  /* 0x00003402ff007988 */ /* 0x0005e20008000808 */
[----:B------:R-:W-:Y:S05]  /*1410*/  @P3 BRA `(.L_x_48) ;  /* 0x0000000000203947 */ /* 0x000fea0003800000 */
[----:B--2---:R-:W2:Y:S01]  /*1420*/  LDS R2, [UR8+0x8] ;  /* 0x00000808ff027984 */ /* 0x004ea20008000800 */
[----:B---3-5:R-:W-:-:S05]  /*1430*/  IMAD.MOV.U32 R3, RZ, RZ, 0x780 ;  /* 0x00000780ff037424 */ /* 0x028fca00078e00ff */
[----:B--2---:R-:W-:-:S05]  /*1440*/  LOP3.LUT R2, R2, 0x500, R3, 0xd8, !PT ;  /* 0x0000050002027812 */ /* 0x004fca00078ed803 */
[----:B------:R2:W-:Y:S02]  /*1450*/  STS [UR8+0x8], R2 ;  /* 0x00000802ff007988 */ /* 0x0005e40008000808 */
.L_x_47:
[----:B------:R-:W-:Y:S05]  /*1460*/  @P3 BRA `(.L_x_49) ;  /* 0x0000000000283947 */ /* 0x000fea0003800000 */
[----:B--2-4-:R-:W2:Y:S02]  /*1470*/  LDS R2, [UR8+0x8] ;  /* 0x00000808ff027984 */ /* 0x014ea40008000800 */
[----:B--2---:R-:W-:-:S05]  /*1480*/  LOP3.LUT R2, R2, 0x1800, RZ, 0xb8, !PT ;  /* 0x0000180002027812 */ /* 0x004fca00078eb8ff */
[----:B------:R4:W-:Y:S02]  /*1490*/  STS [UR8+0x8], R2 ;  /* 0x00000802ff007988 */ /* 0x0009e40008000808 */
.L_x_48:
[----:B------:R-:W-:Y:S05]  /*14a0*/  @P3 BREAK.RELIABLE B3 ;  /* 0x0000000000033942 */ /* 0x000fea0003800100 */
[----:B------:R-:W-:Y:S05]  /*14b0*/  @P3 BRA `(.L_x_50) ;  /* 0x0000000000243947 */ /* 0x000fea0003800000 */
[----:B--2-4-:R-:W2:Y:S01]  /*14c0*/  LDS R2, [UR8+0x8] ;  /* 0x00000808ff027984 */ /* 0x014ea20008000800 */
[----:B---3-5:R-:W-:-:S05]  /*14d0*/  IMAD.MOV.U32 R3, RZ, RZ, 0x6000 ;  /* 0x00006000ff037424 */ /* 0x028fca00078e00ff */
[----:B--2---:R-:W-:-:S04]  /*14e0*/  LOP3.LUT R2, R2, 0x6000, R3, 0xd8, !PT ;  /* 0x0000600002027812 */ /* 0x004fc800078ed803 */
[----:B------:R-:W-:-:S05]  /*14f0*/  LOP3.LUT R2, R2, 0x400000, RZ, 0xb8, !PT ;  /* 0x0040000002027812 */ /* 0x000fca00078eb8ff */
[----:B------:R2:W-:Y:S02]  /*1500*/  STS [UR8+0x8], R2 ;  /* 0x00000802ff007988 */ /* 0x0005e40008000808 */
.L_x_49:
[----:B------:R-:W-:Y:S05]  /*1510*/  BSYNC.RELIABLE B3 ;  /* 0x0000000000037941 */ /* 0x000fea0003800100 */
.L_x_46:
[----:B--2-4-:R-:W2:Y:S02]  /*1520*/  @!P3 LDS R2, [UR8+0x8] ;  /* 0x00000808ff02b984 */ /* 0x014ea40008000800 */
[----:B--2---:R-:W-:-:S05]  /*1530*/  @!P3 LOP3.LUT R2, R2, 0x8000, RZ, 0xb8, !PT ;  /* 0x000080000202b812 */ /* 0x004fca00078eb8ff */
[----:B------:R2:W-:Y:S02]  /*1540*/  @!P3 STS [UR8+0x8], R2 ;  /* 0x00000802ff00b988 */ /* 0x0005e40008000808 */
.L_x_50:
[----:B------:R-:W-:Y:S05]  /*1550*/  BSYNC.RECONVERGENT B4 ;  /* 0x0000000000047941 */ /* 0x000fea0003800200 */
.L_x_45:
[----:B------:R-:W-:Y:S05]  /*1560*/  WARPSYNC.ALL ;  /* 0x0000000000007948 */ /* 0x000fea0003800000 */
[----:B------:R-:W-:Y:S01]  /*1570*/  NOP ;  /* 0x0000000000007918 */ /* 0x000fe20000000000 */
[----:B------:R-:W-:-:S04]  /*1580*/  UIADD3 UR4, UPT, UPT, UR4, 0x100, URZ ;  /* 0x0000010004047890 */ /* 0x000fc8000fffe0ff */
[----:B------:R-:W-:-:S04]  /*1590*/  UIADD3 UR20, UP0, UPT, UR4, UR20, URZ ;  /* 0x0000001404147290 */ /* 0x000fc8000ff1e0ff */
[----:B------:R-:W-:Y:S01]  /*15a0*/  ULEA.HI.X.SX32 UR21, UR4, UR21, 0x1, UP0 ;  /* 0x0000001504157291 */ /* 0x000fe200080f0eff */
[----:B------:R-:W-:Y:S11]  /*15b0*/  @P0 BRA `(.L_x_51) ;  /* 0x0000000000300947 */ /* 0x000ff60003800000 */
[----:B--2-4-:R-:W2:Y:S01]  /*15c0*/  S2R R2, SR_LANEID ;  /* 0x0000000000027919 */ /* 0x014ea20000000000 */
[----:B------:R-:W-:Y:S05]  /*15d0*/  WARPSYNC.ALL ;  /* 0x0000000000007948 */ /* 0x000fea0003800000 */
[----:B------:R-:W-:Y:S01]  /*15e0*/  NOP ;  /* 0x0000000000007918 */ /* 0x000fe20000000000 */
[----:B--2---:R-:W-:-:S05]  /*15f0*/  IMAD.SHL.U32 R4, R2, 0x4, RZ ;  /* 0x0000000402047824 */ /* 0x004fca00078e00ff */
[----:B------:R-:W2:Y:S01]  /*1600*/  LDS R5, [R4+UR8] ;  /* 0x0000000804057984 */ /* 0x000ea20008000800 */
[----:B------:R-:W-:-:S05]  /*1610*/  IADD3 R2, P1, PT, R4, UR20, RZ ;  /* 0x0000001404027c10 */ /* 0x000fca000ff3e0ff */
[----:B---3-5:R-:W-:-:S05]  /*1620*/  IMAD.X R3, RZ, RZ, UR21, P1 ;  /* 0x00000015ff037e24 */ /* 0x028fca00088e06ff */
[----:B--2---:R2:W3:Y:S01]  /*1630*/  ATOMG.E.EXCH.STRONG.GPU PT, RZ, [R2], R5 ;  /* 0x0000000502ff73a8 */ /* 0x0044e200041ee100 */
[----:B------:R-:W-:-:S04]  /*1640*/  DEPBAR {5,4,3,2,1,0} ;  /* 0x0000003f0000791a */ /* 0x000fc80000000000 */
[----:B------:R-:W4:Y:S02]  /*1650*/  CCTL.E.C.LDCU.IV.DEEP [UR20] ;  /* 0x0000000014007540 */ /* 0x000f240009c08000 */
[----:B----4-:R2:W-:Y:S01]  /*1660*/  UTMACCTL.IV [UR20] ;  /* 0x00000000140079b9 */ /* 0x0105e20008000000 */
[----:B------:R-:W-:Y:S01]  /*1670*/  NOP ;  /* 0x0000000000007918 */ /* 0x000fe20000000000 */
.L_x_51:
[----:B------:R-:W-:Y:S05]  /*1680*/  @P0 BRA `(.L_x_52) ;  /* 0x00000000000c0947 */ /* 0x000fea0003800000 */
[----:B------:R0:W-:Y:S01]  /*1690*/  UTMACMDFLUSH ;  /* 0x00000000000079b7 */ /* 0x0001e20000000000 */
[----:B------:R-:W-:Y:S05]  /*16a0*/  @P0 BRA `(.L_x_52) ;  /* 0x0000000000040947 */ /* 0x000fea0003800000 */
[----:B------:R-:W-:-:S04]  /*16b0*/  DEPBAR.LE SB0, 0x0 ;  /* 0x000080000000791a */ /* 0x000fc80000000000 */
.L_x_52:
[----:B------:R-:W-:Y:S05]  /*16c0*/  WARPSYNC.ALL ;  /* 0x0000000000007948 */ /* 0x000fea0003800000 */
[----:B------:R-:W-:Y:S01]  /*16d0*/  NOP ;  /* 0x0000000000007918 */ /* 0x000fe20000000000 */
[----:B---3--:R-:W-:Y:S01]  /*16e0*/  BAR.SYNC.DEFER_BLOCKING 0x0 ;  /* 0x0000000000007b1d */ /* 0x008fe20000010000 */
[----:B--2-4-:R-:W-:Y:S01]  /*16f0*/  SHF.R.U32.HI R2, RZ, 0x5, R0 ;  /* 0x00000005ff027819 */ /* 0x014fe20000011600 */
[----:B------:R-:W-:-:S03]  /*1700*/  UIADD3 UR15, UPT, UPT, UR8, 0xc020, URZ ;  /* 0x0000c020080f7890 */ /* 0x000fc6000fffe0ff */
[----:B------:R-:W-:Y:S01]  /*1710*/  R2UR UR22, R2 ;  /* 0x00000000021672ca */ /* 0x000fe200000e0000 */
[----:B------:R-:W-:Y:S01]  /*1720*/  VOTEU.ALL UP0, P3 ;  /* 0x0000000000ff7886 */ /* 0x000fe20001800000 */
[----:B------:R-:W-:Y:S01]  /*1730*/  UMOV UR4, 0x1 ;  /* 0x0000000100047882 */ /* 0x000fe20000000000 */
[----:B------:R-:W-:Y:S01]  /*1740*/  VOTEU.ALL UP1, P3 ;  /* 0x0000000000ff7886 */ /* 0x000fe20001820000 */
[----:B------:R-:W-:Y:S02]  /*1750*/  BSSY.RECONVERGENT B4, `(.L_x_53) ;  /* 0x0000018000047945 */ /* 0x000fe40003800200 */
[----:B------:R-:W-:-:S04]  /*1760*/  @!UP0 UIADD3 UR10, UPT, UPT, -UR4, 0x100000, URZ ;  /* 0x00100000040a8890 */ /* 0x000fc8000fffe1ff */
[----:B------:R-:W-:Y:S02]  /*1770*/  @!UP0 USHF.L.U32 UR11, UR10, 0xb, URZ ;  /* 0x0000000b0a0b8899 */ /* 0x000fe400080006ff */
[----:B------:R-:W-:Y:S02]  /*1780*/  @!UP0 USHF.L.U32 UR10, UR10, 0x1, URZ ;  /* 0x000000010a0a8899 */ /* 0x000fe400080006ff */
[----:B------:R-:W-:-:S04]  /*1790*/  @!UP0 UIADD3 UR4, UPT, UPT, -UR4, 0x100000, URZ ;  /* 0x0010000004048890 */ /* 0x000fc8000fffe1ff */
[----:B------:R-:W-:Y:S02]  /*17a0*/  @!UP0 USHF.L.U32 UR5, UR4, 0xb, URZ ;  /* 0x0000000b04058899 */ /* 0x000fe400080006ff */
[----:B------:R-:W-:Y:S01]  /*17b0*/  @!UP0 USHF.L.U32 UR4, UR4, 0x1, URZ ;  /* 0x0000000104048899 */ /* 0x000fe200080006ff */
[----:B------:R-:W-:Y:S01]  /*17c0*/  VOTEU.ALL UP0, P3 ;  /* 0x0000000000ff7886 */ /* 0x000fe20001800000 */
[----:B------:R-:W2:Y:S04]  /*17d0*/  FENCE.VIEW.ASYNC.S ;  /* 0x00000000000073c6 */ /* 0x000ea80000000000 */
[----:B--2---:R2:W3:Y:S06]  /*17e0*/  @!UP0 SYNCS.EXCH.64 URZ, [UR8+0xc000], UR10 ;  /* 0x00c0000a08ff85b2 */ /* 0x0044ec0008000100 */
[----:B------:R2:W3:Y:S02]  /*17f0*/  @!UP1 SYNCS.EXCH.64 URZ, [UR8+0xc020], UR4 ;  /* 0x00c0200408ff95b2 */ /* 0x0004e40008000100 */
[----:B---3--:R-:W-:Y:S06]  /*1800*/  BAR.SYNC.DEFER_BLOCKING 0x0 ;  /* 0x0000000000007b1d */ /* 0x008fec0000010000 */
[----:B------:R-:W-:Y:S05]  /*1810*/  @P3 BRA `(.L_x_54) ;  /* 0x00000000002c3947 */ /* 0x000fea0003800000 */
[----:B--2---:R-:W-:Y:S02]  /*1820*/  UMOV UR4, 0x1 ;  /* 0x0000000100047882 */ /* 0x004fe40000000000 */
[----:B------:R-:W-:-:S04]  /*1830*/  UIADD3 UR10, UPT, UPT, -UR4, 0x100000, URZ ;  /* 0x00100000040a7890 */ /* 0x000fc8000fffe1ff */
[----:B------:R-:W-:Y:S02]  /*1840*/  USHF.L.U32 UR11, UR10, 0xb, URZ ;  /* 0x0000000b0a0b7899 */ /* 0x000fe400080006ff */
[----:B------:R-:W-:Y:S02]  /*1850*/  USHF.L.U32 UR10, UR10, 0x1, URZ ;  /* 0x000000010a0a7899 */ /* 0x000fe400080006ff */
[----:B------:R-:W-:-:S04]  /*1860*/  UIADD3 UR4, UPT, UPT, -UR4, 0x100000, URZ ;  /* 0x0010000004047890 */ /* 0x000fc8000fffe1ff */
[----:B------:R-:W-:Y:S02]  /*1870*/  USHF.L.U32 UR5, UR4, 0xb, URZ ;  /* 0x0000000b04057899 */ /* 0x000fe400080006ff */
[----:B------:R-:W-:Y:S01]  /*1880*/  USHF.L.U32 UR4, UR4, 0x1, URZ ;  /* 0x0000000104047899 */ /* 0x000fe200080006ff */
[----:B------:R-:W2:Y:S03]  /*1890*/  FENCE.VIEW.ASYNC.S ;  /* 0x00000000000073c6 */ /* 0x000ea60000000000 */
[----:B--2---:R3:W4:Y:S08]  /*18a0*/  SYNCS.EXCH.64 URZ, [UR8+0xc008], UR10 ;  /* 0x00c0080a08ff75b2 */ /* 0x0047300008000100 */
[----:B------:R3:W2:Y:S02]  /*18b0*/  SYNCS.EXCH.64 URZ, [UR8+0xc028], UR4 ;  /* 0x00c0280408ff75b2 */ /* 0x0006a40008000100 */
[----:B---3--:R-:W-:Y:S01]  /*18c0*/  NOP ;  /* 0x0000000000007918 */ /* 0x008fe20000000000 */
.L_x_54:
[----:B--2---:R-:W-:Y:S05]  /*18d0*/  BSYNC.RECONVERGENT B4 ;  /* 0x0000000000047941 */ /* 0x004fea0003800200 */
.L_x_53:
[----:B----4-:R-:W-:Y:S06]  /*18e0*/  BAR.SYNC.DEFER_BLOCKING 0x0 ;  /* 0x0000000000007b1d */ /* 0x010fec0000010000 */
[----:B------:R-:W-:Y:S04]  /*18f0*/  BSSY.RECONVERGENT B4, `(.L_x_55) ;  /* 0x000000d000047945 */ /* 0x000fe80003800200 */
[----:B------:R-:W-:Y:S05]  /*1900*/  @P3 BRA `(.L_x_56) ;  /* 0x00000000002c3947 */ /* 0x000fea0003800000 */
[----:B------:R-:W-:Y:S02]  /*1910*/  UMOV UR4, 0x1 ;  /* 0x0000000100047882 */ /* 0x000fe40000000000 */
[----:B------:R-:W-:-:S04]  /*1920*/  UIADD3 UR10, UPT, UPT, -UR4, 0x100000, URZ ;  /* 0x00100000040a7890 */ /* 0x000fc8000fffe1ff */
[----:B------:R-:W-:Y:S02]  /*1930*/  USHF.L.U32 UR11, UR10, 0xb, URZ ;  /* 0x0000000b0a0b7899 */ /* 0x000fe400080006ff */
[----:B------:R-:W-:Y:S02]  /*1940*/  USHF.L.U32 UR10, UR10, 0x1, URZ ;  /* 0x000000010a0a7899 */ /* 0x000fe400080006ff */
[----:B------:R-:W-:-:S04]  /*1950*/  UIADD3 UR4, UPT, UPT, -UR4, 0x100000, URZ ;  /* 0x0010000004047890 */ /* 0x000fc8000fffe1ff */
[----:B------:R-:W-:Y:S02]  /*1960*/  USHF.L.U32 UR5, UR4, 0xb, URZ ;  /* 0x0000000b04057899 */ /* 0x000fe400080006ff */
[----:B------:R-:W-:Y:S01]  /*1970*/  USHF.L.U32 UR4, UR4, 0x1, URZ ;  /* 0x0000000104047899 */ /* 0x000fe200080006ff */
[----:B------:R-:W2:Y:S03]  /*1980*/  FENCE.VIEW.ASYNC.S ;  /* 0x00000000000073c6 */ /* 0x000ea60000000000 */
[----:B--2---:R2:W3:Y:S08]  /*1990*/  SYNCS.EXCH.64 URZ, [UR8+0xc010], UR10 ;  /* 0x00c0100a08ff75b2 */ /* 0x0044f00008000100 */
[----:B------:R2:W4:Y:S01]  /*19a0*/  SYNCS.EXCH.64 URZ, [UR8+0xc030], UR4 ;  /* 0x00c0300408ff75b2 */ /* 0x0005220008000100 */
[----:B------:R-:W-:Y:S01]  /*19b0*/  NOP ;  /* 0x0000000000007918 */ /* 0x000fe20000000000 */
.L_x_56:
[----:B--2---:R-:W-:Y:S05]  /*19c0*/  BSYNC.RECONVERGENT B4 ;  /* 0x0000000000047941 */ /* 0x004fea0003800200 */
.L_x_55:
[----:B---34-:R-:W-:Y:S01]  /*19d0*/  BAR.SYNC.DEFER_BLOCKING 0x0 ;  /* 0x0000000000007b1d */ /* 0x018fe20000010000 */
[----:B------:R-:W-:Y:S01]  /*19e0*/  USHF.L.U32 UR19, UR7, 0x7, URZ ;  /* 0x0000000707137899 */ /* 0x000fe200080006ff */
[----:B------:R-:W-:Y:S01]  /*19f0*/  ISETP.GE.AND P0, PT, R12, 0x1, PT ;  /* 0x000000010c00780c */ /* 0x000fe20003f06270 */
[----:B------:R-:W-:-:S03]  /*1a00*/  USHF.L.U32 UR14, UR9, 0x6, URZ ;  /* 0x00000006090e7899 */ /* 0x000fc600080006ff */
        /* <DEDUP_REMOVED lines=13> */
.L_x_58:
[----:B--2---:R-:W-:Y:S05]  /*1ae0*/  BSYNC.RECONVERGENT B4 ;  /* 0x0000000000047941 */ /* 0x004fea0003800200 */
.L_x_57:
[----:B------:R-:W-:Y:S05]  /*1af0*/  @!P0 BRA `(.L_x_59) ;  /* 0x0000000800208947 */ /* 0x000fea0003800000 */
[----:B---34-:R-:W-:Y:S01]  /*1b00*/  BAR.SYNC.DEFER_BLOCKING 0x0 ;  /* 0x0000000000007b1d */ /* 0x018fe20000010000 */
[----:B------:R-:W-:Y:S01]  /*1b10*/  @!P3 IMAD.MOV.U32 R2, RZ, RZ, 0x3000 ;  /* 0x00003000ff02b424 */ /* 0x000fe200078e00ff */
[----:B------:R-:W-:Y:S02]  /*1b20*/  ELECT P1, URZ, PT ;  /* 0x0000000000ff782f */ /* 0x000fe40003820000 */
[----:B------:R-:W-:Y:S02]  /*1b30*/  ELECT P0, URZ, PT ;  /* 0x0000000000ff782f */ /* 0x000fe40003800000 */
[C---:B------:R-:W-:Y:S01]  /*1b40*/  ISETP.LT.U32.AND P1, PT, R68.reuse, 0x20, P1 ;  /* 0x000000204400780c */ /* 0x040fe20000f21070 */
[----:B------:R-:W-:Y:S01]  /*1b50*/  UMOV UR11, UR19 ;  /* 0x00000013000b7c82 */ /* 0x000fe20008000000 */
[----:B------:R-:W-:Y:S01]  /*1b60*/  ISETP.LT.U32.AND P0, PT, R68, 0x20, P0 ;  /* 0x000000204400780c */ /* 0x000fe20000701070 */
[----:B------:R-:W-:Y:S01]  /*1b70*/  UIADD3 UR4, UPT, UPT, UR8, 0x8000, URZ ;  /* 0x0000800008047890 */ /* 0x000fe2000fffe0ff */
[----:B------:R-:W-:-:S09]  /*1b80*/  UMOV UR6, UR14 ;  /* 0x0000000e00067c82 */ /* 0x000fd20008000000 */
[----:B------:R-:W-:Y:S01]  /*1b90*/  VOTEU.ANY UP0, P1 ;  /* 0x0000000000ff7886 */ /* 0x000fe20000800100 */
[----:B------:R-:W-:Y:S01]  /*1ba0*/  VOTEU.ANY UP2, P1 ;  /* 0x0000000000ff7886 */ /* 0x000fe20000840100 */
[----:B------:R-:W-:Y:S01]  /*1bb0*/  VOTEU.ANY UP1, P0 ;  /* 0x0000000000ff7886 */ /* 0x000fe20000020100 */
[----:B------:R-:W-:Y:S01]  /*1bc0*/  VOTEU.ANY UP3, P0 ;  /* 0x0000000000ff7886 */ /* 0x000fe20000060100 */
[----:B------:R2:W-:Y:S01]  /*1bd0*/  @!P3 SYNCS.ARRIVE.TRANS64 RZ, [UR8+0xc000], R2 ;  /* 0x00c00002ffffb9a7 */ /* 0x0005e20008000008 */
[----:B------:R3:W-:Y:S06]  /*1be0*/  MEMBAR.ALL.CTA ;  /* 0x0000000000007992 */ /* 0x0007ec0000008000 */
[----:B---3--:R-:W3:Y:S01]  /*1bf0*/  FENCE.VIEW.ASYNC.S ;  /* 0x00000000000073c6 */ /* 0x008ee20000000000 */
[----:B------:R-:W-:Y:S01]  /*1c00*/  @UP0 UIADD3 UR9, UPT, UPT, UR8, 0xc000, URZ ;  /* 0x0000c00008090890 */ /* 0x000fe2000fffe0ff */
[----:B------:R-:W-:Y:S01]  /*1c10*/  @UP0 UMOV UR10, URZ ;  /* 0x000000ff000a0c82 */ /* 0x000fe20008000000 */
[----:B------:R-:W-:Y:S01]  /*1c20*/  @UP1 UIADD3 UR5, UPT, UPT, UR8, 0xc000, URZ ;  /* 0x0000c00008051890 */ /* 0x000fe2000fffe0ff */
[----:B------:R-:W-:Y:S01]  /*1c30*/  @UP1 UMOV UR7, URZ ;  /* 0x000000ff00071c82 */ /* 0x000fe20008000000 */
[----:B------:R-:W-:Y:S01]  /*1c40*/  UISETP.NE.U32.AND UP0, UPT, UR22, URZ, UPT ;  /* 0x000000ff1600728c */ /* 0x000fe2000bf05070 */
[----:B---3--:R-:W-:Y:S06]  /*1c50*/  BAR.SYNC.DEFER_BLOCKING 0x0 ;  /* 0x0000000000007b1d */ /* 0x008fec0000010000 */
[----:B------:R2:W-:Y:S02]  /*1c60*/  @UP2 UTMALDG.2D [UR8], [UR24] ;  /* 0x00000008180025b4 */ /* 0x0005e40008008000 */
[----:B------:R-:W-:Y:S06]  /*1c70*/  BAR.SYNC.DEFER_BLOCKING 0x0 ;  /* 0x0000000000007b1d */ /* 0x000fec0000010000 */
[----:B------:R2:W-:Y:S02]  /*1c80*/  @UP3 UTMALDG.2D [UR4], [UR26] ;  /* 0x000000041a0035b4 */ /* 0x0005e40008008000 */
[----:B------:R-:W-:Y:S06]  /*1c90*/  BAR.SYNC.DEFER_BLOCKING 0x0 ;  /* 0x0000000000007b1d */ /* 0x000fec0000010000 */
[----:B------:R-:W3:Y:S02]  /*1ca0*/  SYNCS.PHASECHK.TRANS64.TRYWAIT P0, [UR8+0xc000], RZ ;  /* 0x00c000ffff0075a7 */ /* 0x000ee40008001108 */
[----:B--23--:R-:W-:Y:S05]  /*1cb0*/  @!P0 BRA `(.L_x_60) ;  /* 0x0000000c00d48947 */ /* 0x00cfea0003800000 */
.L_x_78:
[----:B------:R-:W-:Y:S05]  /*1cc0*/  BRA.U UP0, `(.L_x_61) ;  /* 0x0000000100547547 */ /* 0x000fea000b800000 */
[----:B------:R-:W-:Y:S02]  /*1cd0*/  USHF.R.U32.HI UR5, URZ, 0x4, UR8 ;  /* 0x00000004ff057899 */ /* 0x000fe40008011608 */
[----:B------:R-:W-:Y:S02]  /*1ce0*/  USHF.R.U32.HI UR6, URZ, 0x4, UR4 ;  /* 0x00000004ff067899 */ /* 0x000fe40008011604 */
[----:B------:R-:W-:Y:S02]  /*1cf0*/  USGXT.U32 UR4, UR5, 0xe ;  /* 0x0000000e0504789a */ /* 0x000fe40008000000 */
[----:B------:R-:W-:Y:S01]  /*1d00*/  USGXT.U32 UR6, UR6, 0xe ;  /* 0x0000000e0606789a */ /* 0x000fe20008000000 */
[----:B------:R-:W-:Y:S01]  /*1d10*/  UMOV UR10, 0xfffffffe ;  /* 0xfffffffe000a7882 */ /* 0x000fe20000000000 */
[----:B------:R-:W-:Y:S01]  /*1d20*/  UMOV UR11, 0x7fffbfdf ;  /* 0x7fffbfdf000b7882 */ /* 0x000fe20000000000 */
[----:B------:R-:W-:Y:S01]  /*1d30*/  UMOV UR12, 0x80 ;  /* 0x00000080000c7882 */ /* 0x000fe20000000000 */
[----:B------:R-:W-:Y:S01]  /*1d40*/  UMOV UR13, 0x40004040 ;  /* 0x40004040000d7882 */ /* 0x000fe20000000000 */
[----:B------:R-:W-:Y:S01]  /*1d50*/  UMOV UR5, URZ ;  /* 0x000000ff00057c82 */ /* 0x000fe20008000000 */
[----:B------:R-:W-:Y:S01]  /*1d60*/  UMOV UR7, URZ ;  /* 0x000000ff00077c82 */ /* 0x000fe20008000000 */
[----:B------:R-:W-:-:S02]  /*1d70*/  UIADD3.64 UR10, UPT, UPT, UR4, -UR10, URZ ;  /* 0x8000000a040a7297 */ /* 0x000fc4000fffe0ff */
[----:B------:R-:W-:Y:S01]  /*1d80*/  UIADD3.64 UR12, UPT, UPT, UR6, UR12, URZ ;  /* 0x0000000c060c7297 */ /* 0x000fe2000fffe0ff */
[----:B------:R-:W-:Y:S01]  /*1d90*/  UMOV UR16, 0x0 ;  /* 0x0000000000107882 */ /* 0x000fe20000000000 */
[----:B------:R-:W-:Y:S01]  /*1da0*/  UMOV UR17, 0x8110490 ;  /* 0x0811049000117882 */ /* 0x000fe20000000000 */
[----:B------:R-:W-:Y:S01]  /*1db0*/  UMOV UR5, 0x80004020 ;  /* 0x8000402000057882 */ /* 0x000fe20000000000 */
[----:B------:R-:W-:Y:S01]  /*1dc0*/  UMOV UR7, 0x40004040 ;  /* 0x4000404000077882 */ /* 0x000fe20000000000 */
[----:B------:R-:W-:Y:S01]  /*1dd0*/  UMOV UR28, 0x0 ;  /* 0x00000000001c7882 */ /* 0x000fe20000000000 */
[----:B------:R-:W-:Y:S01]  /*1de0*/  UMOV UR29, 0x8110490 ;  /* 0x08110490001d7882 */ /* 0x000fe20000000000 */
[----:B------:R2:W-:Y:S02]  /*1df0*/  UTCHMMA gdesc[UR4], gdesc[UR6], tmem[UR23], tmem[UR16], idesc[UR17], !UPT ;  /* 0x00ff1006040075ea */ /* 0x0005e4000f800017 */
[----:B------:R2:W-:Y:S01]  /*1e00*/  UTCHMMA gdesc[UR10], gdesc[UR12], tmem[UR23], tmem[UR28], idesc[UR29], UPT ;  /* 0x00ff1c0c0a0075ea */ /* 0x0005e2000b800017 */
[----:B------:R-:W-:-:S02]  /*1e10*/  NOP ;  /* 0x0000000000007918 */ /* 0x000fc40000000000 */
.L_x_61:
[----:B------:R-:W-:Y:S01]  /*1e20*/  ELECT P0, URZ, PT ;  /* 0x0000000000ff782f */ /* 0x000fe20003800000 */
[----:B--2---:R-:W-:Y:S01]  /*1e30*/  UMOV UR4, UR15 ;  /* 0x0000000f00047c82 */ /* 0x004fe20008000000 */
[----:B------:R-:W-:Y:S02]  /*1e40*/  UMOV UR5, URZ ;  /* 0x000000ff00057c82 */ /* 0x000fe40008000000 */
[----:B------:R-:W-:-:S13]  /*1e50*/  ISETP.LT.U32.AND P0, PT, R68, 0x20, P0 ;  /* 0x000000204400780c */ /* 0x000fda0000701070 */
[----:B------:R-:W-:Y:S01]  /*1e60*/  VOTEU.ANY UP0, P0 ;  /* 0x0000000000ff7886 */ /* 0x000fe20000000100 */
[----:B------:R-:W-:Y:S01]  /*1e70*/  VOTEU.ANY UP1, P0 ;  /* 0x0000000000ff7886 */ /* 0x000fe20000020100 */
[----:B------:R-:W-:-:S03]  /*1e80*/  ISETP.GE.U32.AND P0, PT, R12, 0x21, PT ;  /* 0x000000210c00780c */ /* 0x000fc60003f06070 */
[----:B------:R-:W-:Y:S02]  /*1e90*/  @UP0 UMOV UR4, UR4 ;  /* 0x0000000400040c82 */ /* 0x000fe40008000000 */
[----:B------:R2:W-:Y:S01]  /*1ea0*/  @UP1 UTCBAR [UR4], URZ ;  /* 0x000000ff040013e9 */ /* 0x0005e200080000ff */
[----:B------:R-:W-:Y:S06]  /*1eb0*/  BAR.SYNC.DEFER_BLOCKING 0x0 ;  /* 0x0000000000007b1d */ /* 0x000fec0000010000 */
[----:B------:R-:W3:Y:S02]  /*1ec0*/  SYNCS.PHASECHK.TRANS64.TRYWAIT P1, [UR8+0xc020], RZ ;  /* 0x00c020ffff0075a7 */ /* 0x000ee40008021108 */
[----:B--23--:R-:W-:Y:S05]  /*1ed0*/  @!P1 BRA `(.L_x_62) ;  /* 0x0000000c00589947 */ /* 0x00cfea0003800000 */
.L_x_79:
[----:B------:R-:W-:Y:S01]  /*1ee0*/  UMOV UR4, URZ ;  /* 0x000000ff00047c82 */ /* 0x000fe20008000000 */
[----:B------:R-:W-:Y:S05]  /*1ef0*/  @!P0 BRA `(.L_x_59) ;  /* 0x0000000400208947 */ /* 0x000fea0003800000 */
[----:B------:R-:W2:Y:S01]  /*1f00*/  LDCU UR29, c[0x0][0x3a0] ;  /* 0x00007400ff1d77ac */ /* 0x000ea20008000800 */
[----:B------:R-:W-:Y:S01]  /*1f10*/  UMOV UR9, 0x1 ;  /* 0x0000000100097882 */ /* 0x000fe20000000000 */
[----:B------:R-:W-:-:S05]  /*1f20*/  UMOV UR18, 0x20 ;  /* 0x0000002000127882 */ /* 0x000fca0000000000 */
.L_x_66:
[----:B------:R-:W-:Y:S01]  /*1f30*/  BAR.SYNC.DEFER_BLOCKING 0x0 ;  /* 0x0000000000007b1d */ /* 0x000fe20000010000 */
[----:B------:R-:W-:Y:S01]  /*1f40*/  ULEA UR28, UR9, UR8, 0x3 ;  /* 0x00000008091c7291 */ /* 0x000fe2000f8e18ff */
[----:B------:R-:W-:Y:S01]  /*1f50*/  @!P3 IMAD.MOV.U32 R2, RZ, RZ, 0x3000 ;  /* 0x00003000ff02b424 */ /* 0x000fe200078e00ff */
[----:B------:R-:W-:Y:S01]  /*1f60*/  ELECT P1, URZ, PT ;  /* 0x0000000000ff782f */ /* 0x000fe20003820000 */
[----:B------:R-:W-:-:S03]  /*1f70*/  ULEA UR16, UR9, UR8, 0xd ;  /* 0x0000000809107291 */ /* 0x000fc6000f8e68ff */
[----:B------:R-:W-:Y:S02]  /*1f80*/  ISETP.LT.U32.AND P1, PT, R68, 0x20, P1 ;  /* 0x000000204400780c */ /* 0x000fe40000f21070 */
[----:B------:R-:W-:Y:S01]  /*1f90*/  ELECT P0, URZ, PT ;  /* 0x0000000000ff782f */ /* 0x000fe20003800000 */
[----:B------:R-:W-:-:S03]  /*1fa0*/  ULEA UR12, UR9, UR8, 0xc ;  /* 0x00000008090c7291 */ /* 0x000fc6000f8e60ff */
[----:B------:R-:W-:Y:S01]  /*1fb0*/  ISETP.LT.U32.AND P0, PT, R68, 0x20, P0 ;  /* 0x000000204400780c */ /* 0x000fe20000701070 */
[----:B------:R-:W-:Y:S01]  /*1fc0*/  UMOV UR15, UR18 ;  /* 0x00000012000f7c82 */ /* 0x000fe20008000000 */
[----:B------:R-:W-:Y:S02]  /*1fd0*/  UIADD3 UR12, UPT, UPT, UR12, 0x8000, URZ ;  /* 0x000080000c0c7890 */ /* 0x000fe4000fffe0ff */
[----:B------:R-:W-:-:S03]  /*1fe0*/  USHF.L.U32 UR5, UR4, 0x1f, URZ ;  /* 0x0000001f04057899 */ /* 0x000fc600080006ff */
[----:B------:R-:W-:Y:S01]  /*1ff0*/  VOTEU.ANY UP0, P1 ;  /* 0x0000000000ff7886 */ /* 0x000fe20000800100 */
[----:B------:R3:W-:Y:S01]  /*2000*/  @!P3 SYNCS.ARRIVE.TRANS64 RZ, [UR28+0xc000], R2 ;  /* 0x00c00002ffffb9a7 */ /* 0x0007e2000800001c */
[----:B------:R4:W-:Y:S06]  /*2010*/  MEMBAR.ALL.CTA ;  /* 0x0000000000007992 */ /* 0x0009ec0000008000 */
[----:B----4-:R-:W4:Y:S01]  /*2020*/  FENCE.VIEW.ASYNC.S ;  /* 0x00000000000073c6 */ /* 0x010f220000000000 */
[----:B------:R-:W-:Y:S01]  /*2030*/  @UP0 UIADD3 UR17, UPT, UPT, UR28, 0xc000, URZ ;  /* 0x0000c0001c110890 */ /* 0x000fe2000fffe0ff */
[----:B----4-:R-:W-:Y:S01]  /*2040*/  VOTEU.ANY UP0, P1 ;  /* 0x0000000000ff7886 */ /* 0x010fe20000800100 */
[----:B------:R-:W-:Y:S01]  /*2050*/  VOTEU.ANY UP1, P0 ;  /* 0x0000000000ff7886 */ /* 0x000fe20000020100 */
[----:B---3--:R-:W-:-:S04]  /*2060*/  IMAD.U32 R2, RZ, RZ, UR5 ;  /* 0x00000005ff027e24 */ /* 0x008fc8000f8e00ff */
[----:B------:R-:W-:Y:S01]  /*2070*/  @UP1 UIADD3 UR13, UPT, UPT, UR28, 0xc000, URZ ;  /* 0x0000c0001c0d1890 */ /* 0x000fe2000fffe0ff */
[----:B------:R-:W-:Y:S01]  /*2080*/  VOTEU.ANY UP1, P0 ;  /* 0x0000000000ff7886 */ /* 0x000fe20000020100 */
[----:B------:R-:W-:Y:S06]  /*2090*/  BAR.SYNC.DEFER_BLOCKING 0x0 ;  /* 0x0000000000007b1d */ /* 0x000fec0000010000 */
[----:B------:R3:W-:Y:S01]  /*20a0*/  @UP0 UTMALDG.2D [UR16], [UR24] ;  /* 0x00000010180005b4 */ /* 0x0007e20008008000 */
[----:B------:R-:W-:Y:S01]  /*20b0*/  UISETP.NE.U32.AND UP0, UPT, UR22, URZ, UPT ;  /* 0x000000ff1600728c */ /* 0x000fe2000bf05070 */
[----:B------:R-:W-:Y:S06]  /*20c0*/  BAR.SYNC.DEFER_BLOCKING 0x0 ;  /* 0x0000000000007b1d */ /* 0x000fec0000010000 */
[----:B------:R3:W-:Y:S02]  /*20d0*/  @UP1 UTMALDG.2D [UR12], [UR26] ;  /* 0x0000000c1a0015b4 */ /* 0x0007e40008008000 */
[----:B------:R-:W-:Y:S06]  /*20e0*/  BAR.SYNC.DEFER_BLOCKING 0x0 ;  /* 0x0000000000007b1d */ /* 0x000fec0000010000 */
[----:B------:R-:W4:Y:S02]  /*20f0*/  SYNCS.PHASECHK.TRANS64.TRYWAIT P0, [UR28+0xc000], R2 ;  /* 0x00c00002ff0075a7 */ /* 0x000f24000800111c */
[----:B---34-:R-:W-:Y:S05]  /*2100*/  @!P0 BRA `(.L_x_63) ;  /* 0x0000000800d88947 */ /* 0x018fea0003800000 */
.L_x_80:
[----:B------:R-:W-:Y:S05]  /*2110*/  BRA.U UP0, `(.L_x_64) ;  /* 0x00000001004c7547 */ /* 0x000fea000b800000 */
[----:B------:R-:W-:Y:S02]  /*2120*/  USHF.R.U32.HI UR10, URZ, 0x4, UR16 ;  /* 0x00000004ff0a7899 */ /* 0x000fe40008011610 */
[----:B------:R-:W-:Y:S02]  /*2130*/  USHF.R.U32.HI UR12, URZ, 0x4, UR12 ;  /* 0x00000004ff0c7899 */ /* 0x000fe4000801160c */
[----:B------:R-:W-:Y:S02]  /*2140*/  USGXT.U32 UR10, UR10, 0xe ;  /* 0x0000000e0a0a789a */ /* 0x000fe40008000000 */
[----:B------:R-:W-:Y:S02]  /*2150*/  USGXT.U32 UR12, UR12, 0xe ;  /* 0x0000000e0c0c789a */ /* 0x000fe40008000000 */
[----:B------:R-:W-:Y:S02]  /*2160*/  UIADD3 UR16, UP0, UPT, UR10, 0x2, URZ ;  /* 0x000000020a107890 */ /* 0x000fe4000ff1e0ff */
[----:B------:R-:W-:Y:S01]  /*2170*/  UIADD3 UR30, UP1, UPT, UR12, 0x80, URZ ;  /* 0x000000800c1e7890 */ /* 0x000fe2000ff3e0ff */
[----:B------:R-:W-:Y:S01]  /*2180*/  UMOV UR5, URZ ;  /* 0x000000ff00057c82 */ /* 0x000fe20008000000 */
[----:B------:R-:W-:Y:S01]  /*2190*/  UMOV UR6, URZ ;  /* 0x000000ff00067c82 */ /* 0x000fe20008000000 */
[----:B------:R-:W-:-:S02]  /*21a0*/  UIADD3.X UR17, UPT, UPT, UR5, -0x7fffbfe0, URZ, UP0, !UPT ;  /* 0x8000402005117890 */ /* 0x000fc400087fe4ff */
[----:B------:R-:W-:Y:S01]  /*21b0*/  UIADD3.X UR31, UPT, UPT, UR6, 0x40004040, URZ, UP1, !UPT ;  /* 0x40004040061f7890 */ /* 0x000fe20008ffe4ff */
[----:B------:R-:W-:Y:S01]  /*21c0*/  UMOV UR32, 0x0 ;  /* 0x0000000000207882 */ /* 0x000fe20000000000 */
[----:B------:R-:W-:Y:S01]  /*21d0*/  UMOV UR33, 0x8110490 ;  /* 0x0811049000217882 */ /* 0x000fe20000000000 */
[----:B------:R-:W-:Y:S01]  /*21e0*/  UMOV UR11, 0x80004020 ;  /* 0x80004020000b7882 */ /* 0x000fe20000000000 */
[----:B------:R-:W-:Y:S01]  /*21f0*/  UMOV UR13, 0x40004040 ;  /* 0x40004040000d7882 */ /* 0x000fe20000000000 */
[----:B------:R-:W-:Y:S01]  /*2200*/  UMOV UR6, 0x0 ;  /* 0x0000000000067882 */ /* 0x000fe20000000000 */
[----:B------:R-:W-:Y:S01]  /*2210*/  UMOV UR7, 0x8110490 ;  /* 0x0811049000077882 */ /* 0x000fe20000000000 */
[----:B------:R3:W-:Y:S02]  /*2220*/  UTCHMMA gdesc[UR10], gdesc[UR12], tmem[UR23], tmem[UR32], idesc[UR33], UPT ;  /* 0x00ff200c0a0075ea */ /* 0x0007e4000b800017 */
[----:B------:R3:W-:Y:S01]  /*2230*/  UTCHMMA gdesc[UR16], gdesc[UR30], tmem[UR23], tmem[UR6], idesc[UR7], UPT ;  /* 0x00ff061e100075ea */ /* 0x0007e2000b800017 */
[----:B------:R-:W-:-:S02]  /*2240*/  NOP ;  /* 0x0000000000007918 */ /* 0x000fc40000000000 */
.L_x_64:
[----:B------:R-:W-:Y:S01]  /*2250*/  ELECT P0, URZ, PT ;  /* 0x0000000000ff782f */ /* 0x000fe20003800000 */
[----:B---3--:R-:W-:-:S03]  /*2260*/  UIADD3 UR6, UPT, UPT, UR28, 0xc020, URZ ;  /* 0x0000c0201c067890 */ /* 0x008fc6000fffe0ff */
[----:B------:R-:W-:Y:S01]  /*2270*/  ISETP.LT.U32.AND P0, PT, R68, 0x20, P0 ;  /* 0x000000204400780c */ /* 0x000fe20000701070 */
[----:B------:R-:W-:-:S12]  /*2280*/  UMOV UR7, URZ ;  /* 0x000000ff00077c82 */ /* 0x000fd80008000000 */
[----:B------:R-:W-:Y:S01]  /*2290*/  VOTEU.ANY UP0, P0 ;  /* 0x0000000000ff7886 */ /* 0x000fe20000000100 */
[----:B------:R-:W-:-:S04]  /*22a0*/  VOTEU.ANY UP1, P0 ;  /* 0x0000000000ff7886 */ /* 0x000fc80000020100 */
[----:B------:R-:W-:Y:S02]  /*22b0*/  @UP0 UMOV UR6, UR6 ;  /* 0x0000000600060c82 */ /* 0x000fe40008000000 */
[----:B------:R3:W-:Y:S01]  /*22c0*/  @UP1 UTCBAR [UR6], URZ ;  /* 0x000000ff060013e9 */ /* 0x0007e200080000ff */
[----:B------:R-:W-:Y:S06]  /*22d0*/  BAR.SYNC.DEFER_BLOCKING 0x0 ;  /* 0x0000000000007b1d */ /* 0x000fec0000010000 */
[----:B------:R-:W4:Y:S02]  /*22e0*/  SYNCS.PHASECHK.TRANS64.TRYWAIT P0, [UR28+0xc020], R2 ;  /* 0x00c02002ff0075a7 */ /* 0x000f24000800111c */
[----:B---34-:R-:W-:Y:S05]  /*22f0*/  @!P0 BRA `(.L_x_65) ;  /* 0x0000000800688947 */ /* 0x018fea0003800000 */
.L_x_81:
[----:B------:R-:W-:Y:S02]  /*2300*/  UIADD3 UR9, UPT, UPT, UR9, 0x1, URZ ;  /* 0x0000000109097890 */ /* 0x000fe4000fffe0ff */
[----:B------:R-:W-:Y:S02]  /*2310*/  UIADD3 UR18, UPT, UPT, UR18, 0x20, URZ ;  /* 0x0000002012127890 */ /* 0x000fe4000fffe0ff */
[----:B------:R-:W-:-:S04]  /*2320*/  UISETP.NE.U32.AND UP0, UPT, UR9, 0x4, UPT ;  /* 0x000000040900788c */ /* 0x000fc8000bf05070 */
[----:B------:R-:W-:Y:S02]  /*2330*/  USEL UR5, URZ, 0x1, UP0 ;  /* 0x00000001ff057887 */ /* 0x000fe40008000000 */
[----:B------:R-:W-:Y:S02]  /*2340*/  USEL UR9, UR9, URZ, UP0 ;  /* 0x000000ff09097287 */ /* 0x000fe40008000000 */
[----:B--2---:R-:W-:Y:S02]  /*2350*/  UISETP.GE.AND UP0, UPT, UR18, UR29, UPT ;  /* 0x0000001d1200728c */ /* 0x004fe4000bf06270 */
[----:B------:R-:W-:-:S07]  /*2360*/  ULOP3.LUT UR4, UR4, UR5, URZ, 0x3c, !UPT ;  /* 0x0000000504047292 */ /* 0x000fce000f8e3cff */
[----:B------:R-:W-:Y:S05]  /*2370*/  BRA.U !UP0, `(.L_x_66) ;  /* 0xfffffff908ec7547 */ /* 0x000fea000b83ffff */
.L_x_59:
[----:B---34-:R-:W-:Y:S06]  /*2380*/  BAR.SYNC.DEFER_BLOCKING 0x0 ;  /* 0x0000000000007b1d */ /* 0x018fec0000010000 */
[----:B------:R-:W-:Y:S04]  /*2390*/  BSSY.RECONVERGENT B4, `(.L_x_67) ;  /* 0x0000004000047945 */ /* 0x000fe80003800200 */
[----:B------:R-:W-:Y:S05]  /*23a0*/  @P3 BRA `(.L_x_68) ;  /* 0x0000000000083947 */ /* 0x000fea0003800000 */
[----:B------:R-:W2:Y:S02]  /*23b0*/  SYNCS.CCTL.IV [UR8+0xc000] ;  /* 0x00c00000ff0079b1 */ /* 0x000ea40008000008 */
[----:B--2---:R-:W2:Y:S02]  /*23c0*/  SYNCS.CCTL.IV [UR8+0xc020] ;  /* 0x00c02000ff0079b1 */ /* 0x004ea40008000008 */
.L_x_68:
[----:B------:R-:W-:Y:S05]  /*23d0*/  BSYNC.RECONVERGENT B4 ;  /* 0x0000000000047941 */ /* 0x000fea0003800200 */
.L_x_67:
[----:B--2---:R-:W-:Y:S06]  /*23e0*/  BAR.SYNC.DEFER_BLOCKING 0x0 ;  /* 0x0000000000007b1d */ /* 0x004fec0000010000 */
[----:B------:R-:W-:Y:S04]  /*23f0*/  BSSY.RECONVERGENT B4, `(.L_x_69) ;  /* 0x0000004000047945 */ /* 0x000fe80003800200 */
[----:B------:R-:W-:Y:S05]  /*2400*/  @P3 BRA `(.L_x_70) ;  /* 0x0000000000083947 */ /* 0x000fea0003800000 */
[----:B------:R-:W2:Y:S02]  /*2410*/  SYNCS.CCTL.IV [UR8+0xc008] ;  /* 0x00c00800ff0079b1 */ /* 0x000ea40008000008 */
[----:B--2---:R-:W2:Y:S02]  /*2420*/  SYNCS.CCTL.IV [UR8+0xc028] ;  /* 0x00c02800ff0079b1 */ /* 0x004ea40008000008 */
.L_x_70:
[----:B------:R-:W-:Y:S05]  /*2430*/  BSYNC.RECONVERGENT B4 ;  /* 0x0000000000047941 */ /* 0x000fea0003800200 */
.L_x_69:
[----:B--2---:R-:W-:Y:S06]  /*2440*/  BAR.SYNC.DEFER_BLOCKING 0x0 ;  /* 0x0000000000007b1d */ /* 0x004fec0000010000 */
[----:B------:R-:W-:Y:S04]  /*2450*/  BSSY.RECONVERGENT B4, `(.L_x_71) ;  /* 0x0000004000047945 */ /* 0x000fe80003800200 */
[----:B------:R-:W-:Y:S05]  /*2460*/  @P3 BRA `(.L_x_72) ;  /* 0x0000000000083947 */ /* 0x000fea0003800000 */
[----:B------:R-:W2:Y:S02]  /*2470*/  SYNCS.CCTL.IV [UR8+0xc010] ;  /* 0x00c01000ff0079b1 */ /* 0x000ea40008000008 */
[----:B--2---:R-:W2:Y:S02]  /*2480*/  SYNCS.CCTL.IV [UR8+0xc030] ;  /* 0x00c03000ff0079b1 */ /* 0x004ea40008000008 */
.L_x_72:
[----:B------:R-:W-:Y:S05]  /*2490*/  BSYNC.RECONVERGENT B4 ;  /* 0x0000000000047941 */ /* 0x000fea0003800200 */
.L_x_71:
[----:B--2---:R-:W-:Y:S06]  /*24a0*/  BAR.SYNC.DEFER_BLOCKING 0x0 ;  /* 0x0000000000007b1d */ /* 0x004fec0000010000 */
[----:B------:R-:W-:Y:S04]  /*24b0*/  BSSY.RECONVERGENT B4, `(.L_x_73) ;  /* 0x0000004000047945 */ /* 0x000fe80003800200 */
[----:B------:R-:W-:Y:S05]  /*24c0*/  @P3 BRA `(.L_x_74) ;  /* 0x0000000000083947 */ /* 0x000fea0003800000 */
[----:B------:R-:W2:Y:S02]  /*24d0*/  SYNCS.CCTL.IV [UR8+0xc018] ;  /* 0x00c01800ff0079b1 */ /* 0x000ea40008000008 */
[----:B--2---:R-:W2:Y:S02]  /*24e0*/  SYNCS.CCTL.IV [UR8+0xc038] ;  /* 0x00c03800ff0079b1 */ /* 0x004ea40008000008 */
.L_x_74:
[----:B------:R-:W-:Y:S05]  /*24f0*/  BSYNC.RECONVERGENT B4 ;  /* 0x0000000000047941 */ /* 0x000fea0003800200 */
.L_x_73:
[----:B------:R-:W-:Y:S01]  /*2500*/  USHF.L.U32 UR22, UR22, 0x15, URZ ;  /* 0x0000001516167899 */ /* 0x000fe200080006ff */
[C---:B------:R-:W-:Y:S01]  /*2510*/  IMAD.SHL.U32 R2, R0.reuse, 0x80, RZ ;  /* 0x0000008000027824 */ /* 0x040fe200078e00ff */
[----:B------:R-:W-:Y:S01]  /*2520*/  ELECT P0, URZ, PT ;  /* 0x0000000000ff782f */ /* 0x000fe20003800000 */
[----:B-----5:R-:W-:Y:S01]  /*2530*/  IMAD.SHL.U32 R3, R0, 0x10, RZ ;  /* 0x0000001000037824 */ /* 0x020fe200078e00ff */
[----:B------:R-:W-:Y:S02]  /*2540*/  ULOP3.LUT UR22, UR22, 0x600000, URZ, 0xc0, !UPT ;  /* 0x0060000016167892 */ /* 0x000fe4000f8ec0ff */
[----:B------:R-:W-:Y:S01]  /*2550*/  LOP3.LUT R0, R2, 0x3f80, RZ, 0xc0, !PT ;  /* 0x00003f8002007812 */ /* 0x000fe200078ec0ff */
[----:B------:R-:W-:Y:S01]  /*2560*/  UMOV UR9, UR14 ;  /* 0x0000000e00097c82 */ /* 0x000fe20008000000 */
[----:B------:R-:W-:Y:S01]  /*2570*/  UIADD3 UR22, UPT, UPT, UR23, UR22, URZ ;  /* 0x0000001617167290 */ /* 0x000fe2000fffe0ff */
[----:B------:R-:W-:Y:S01]  /*2580*/  ISETP.LT.U32.AND P0, PT, R68, 0x20, P0 ;  /* 0x000000204400780c */ /* 0x000fe20000701070 */
[----:B------:R-:W-:Y:S01]  /*2590*/  UMOV UR10, UR19 ;  /* 0x00000013000a7c82 */ /* 0x000fe20008000000 */
[----:B------:R-:W-:-:S04]  /*25a0*/  LOP3.LUT R0, R0, 0x70, R3, 0xf8, !PT ;  /* 0x0000007000007812 */ /* 0x000fc800078ef803 */
[C---:B------:R-:W-:Y:S02]  /*25b0*/  LOP3.LUT R2, R0.reuse, 0x10, RZ, 0x3c, !PT ;  /* 0x0000001000027812 */ /* 0x040fe400078e3cff */
[----:B------:R-:W3:Y:S01]  /*25c0*/  LDTM.x64 R4, tmem[UR22] ;  /* 0x00000016000479ee */ /* 0x000ee20008340000 */
[----:B------:R-:W-:Y:S01]  /*25d0*/  LOP3.LUT R3, R0, 0x20, RZ, 0x3c, !PT ;  /* 0x0000002000037812 */ /* 0x000fe200078e3cff */
[----:B------:R-:W-:-:S03]  /*25e0*/  NOP ;  /* 0x0000000000007918 */ /* 0x000fc60000000000 */
[----:B---3--:R-:W-:Y:S01]  /*25f0*/  VOTEU.ANY UP1, P0 ;  /* 0x0000000000ff7886 */ /* 0x008fe20000020100 */
[----:B------:R-:W-:Y:S01]  /*2600*/  VOTEU.ANY UP0, P0 ;  /* 0x0000000000ff7886 */ /* 0x000fe20000000100 */
[----:B------:R-:W-:Y:S02]  /*2610*/  F2FP.BF16.F32.PACK_AB R4, R5, R4 ;  /* 0x000000040504723e */ /* 0x000fe400000010ff */
[----:B------:R-:W-:Y:S02]  /*2620*/  F2FP.BF16.F32.PACK_AB R5, R7, R6 ;  /* 0x000000060705723e */ /* 0x000fe400000010ff */
[----:B------:R-:W-:Y:S02]  /*2630*/  F2FP.BF16.F32.PACK_AB R12, R13, R12 ;  /* 0x0000000c0d0c723e */ /* 0x000fe400000010ff */
[----:B------:R-:W-:Y:S02]  /*2640*/  F2FP.BF16.F32.PACK_AB R6, R9, R8 ;  /* 0x000000080906723e */ /* 0x000fe400000010ff */
[----:B------:R-:W-:-:S02]  /*2650*/  F2FP.BF16.F32.PACK_AB R7, R11, R10 ;  /* 0x0000000a0b07723e */ /* 0x000fc400000010ff */
[----:B------:R-:W-:Y:S02]  /*2660*/  F2FP.BF16.F32.PACK_AB R13, R15, R14 ;  /* 0x0000000e0f0d723e */ /* 0x000fe400000010ff */
[----:B------:R-:W-:Y:S01]  /*2670*/  F2FP.BF16.F32.PACK_AB R20, R21, R20 ;  /* 0x000000141514723e */ /* 0x000fe200000010ff */
[----:B--2---:R2:W-:Y:S01]  /*2680*/  STS.128 [R0+UR8], R4 ;  /* 0x0000000400007988 */ /* 0x0045e20008000c08 */
[----:B------:R-:W-:Y:S02]  /*2690*/  F2FP.BF16.F32.PACK_AB R14, R17, R16 ;  /* 0x00000010110e723e */ /* 0x000fe400000010ff */
[----:B------:R-:W-:Y:S02]  /*26a0*/  F2FP.BF16.F32.PACK_AB R15, R19, R18 ;  /* 0x00000012130f723e */ /* 0x000fe400000010ff */
[----:B------:R-:W-:Y:S02]  /*26b0*/  F2FP.BF16.F32.PACK_AB R21, R23, R22 ;  /* 0x000000161715723e */ /* 0x000fe400000010ff */
[----:B------:R-:W-:Y:S01]  /*26c0*/  F2FP.BF16.F32.PACK_AB R28, R29, R28 ;  /* 0x0000001c1d1c723e */ /* 0x000fe200000010ff */
[----:B------:R2:W-:Y:S01]  /*26d0*/  STS.128 [R2+UR8], R12 ;  /* 0x0000000c02007988 */ /* 0x0005e20008000c08 */
[----:B------:R-:W-:-:S02]  /*26e0*/  F2FP.BF16.F32.PACK_AB R22, R25, R24 ;  /* 0x000000181916723e */ /* 0x000fc400000010ff */
[----:B------:R-:W-:Y:S02]  /*26f0*/  F2FP.BF16.F32.PACK_AB R23, R27, R26 ;  /* 0x0000001a1b17723e */ /* 0x000fe400000010ff */
[----:B------:R-:W-:Y:S02]  /*2700*/  F2FP.BF16.F32.PACK_AB R29, R31, R30 ;  /* 0x0000001e1f1d723e */ /* 0x000fe400000010ff */
[----:B------:R-:W-:Y:S01]  /*2710*/  F2FP.BF16.F32.PACK_AB R36, R37, R36 ;  /* 0x000000242524723e */ /* 0x000fe200000010ff */
[----:B------:R2:W-:Y:S01]  /*2720*/  STS.128 [R3+UR8], R20 ;  /* 0x0000001403007988 */ /* 0x0005e20008000c08 */
[----:B------:R-:W-:Y:S02]  /*2730*/  F2FP.BF16.F32.PACK_AB R30, R33, R32 ;  /* 0x00000020211e723e */ /* 0x000fe400000010ff */
[----:B------:R-:W-:Y:S02]  /*2740*/  F2FP.BF16.F32.PACK_AB R31, R35, R34 ;  /* 0x00000022231f723e */ /* 0x000fe400000010ff */
[----:B------:R-:W-:-:S02]  /*2750*/  F2FP.BF16.F32.PACK_AB R37, R39, R38 ;  /* 0x000000262725723e */ /* 0x000fc400000010ff */
[----:B------:R-:W-:Y:S02]  /*2760*/  F2FP.BF16.F32.PACK_AB R44, R45, R44 ;  /* 0x0000002c2d2c723e */ /* 0x000fe400000010ff */
[----:B------:R-:W-:Y:S02]  /*2770*/  LOP3.LUT R8, R0, 0x30, RZ, 0x3c, !PT ;  /* 0x0000003000087812 */ /* 0x000fe400078e3cff */
[----:B------:R-:W-:Y:S02]  /*2780*/  F2FP.BF16.F32.PACK_AB R38, R41, R40 ;  /* 0x000000282926723e */ /* 0x000fe400000010ff */
[----:B------:R-:W-:Y:S01]  /*2790*/  F2FP.BF16.F32.PACK_AB R39, R43, R42 ;  /* 0x0000002a2b27723e */ /* 0x000fe200000010ff */
[----:B------:R2:W-:Y:S01]  /*27a0*/  STS.128 [R8+UR8], R28 ;  /* 0x0000001c08007988 */ /* 0x0005e20008000c08 */
[----:B------:R-:W-:Y:S02]  /*27b0*/  F2FP.BF16.F32.PACK_AB R45, R47, R46 ;  /* 0x0000002e2f2d723e */ /* 0x000fe400000010ff */
[----:B------:R-:W-:-:S02]  /*27c0*/  F2FP.BF16.F32.PACK_AB R52, R53, R52 ;  /* 0x000000343534723e */ /* 0x000fc400000010ff */
[C---:B------:R-:W-:Y:S02]  /*27d0*/  LOP3.LUT R9, R0.reuse, 0x40, RZ, 0x3c, !PT ;  /* 0x0000004000097812 */ /* 0x040fe400078e3cff */
[----:B------:R-:W-:Y:S02]  /*27e0*/  F2FP.BF16.F32.PACK_AB R46, R49, R48 ;  /* 0x00000030312e723e */ /* 0x000fe400000010ff */
[----:B------:R-:W-:Y:S01]  /*27f0*/  F2FP.BF16.F32.PACK_AB R47, R51, R50 ;  /* 0x00000032332f723e */ /* 0x000fe200000010ff */
[----:B------:R2:W-:Y:S01]  /*2800*/  STS.128 [R9+UR8], R36 ;  /* 0x0000002409007988 */ /* 0x0005e20008000c08 */
[----:B------:R-:W-:Y:S02]  /*2810*/  F2FP.BF16.F32.PACK_AB R53, R55, R54 ;  /* 0x000000363735723e */ /* 0x000fe400000010ff */
[----:B------:R-:W-:Y:S02]  /*2820*/  F2FP.BF16.F32.PACK_AB R60, R61, R60 ;  /* 0x0000003c3d3c723e */ /* 0x000fe400000010ff */
[----:B------:R-:W-:-:S02]  /*2830*/  LOP3.LUT R10, R0, 0x50, RZ, 0x3c, !PT ;  /* 0x00000050000a7812 */ /* 0x000fc400078e3cff */
[----:B------:R-:W-:Y:S02]  /*2840*/  F2FP.BF16.F32.PACK_AB R54, R57, R56 ;  /* 0x000000383936723e */ /* 0x000fe400000010ff */
[----:B------:R-:W-:Y:S01]  /*2850*/  F2FP.BF16.F32.PACK_AB R55, R59, R58 ;  /* 0x0000003a3b37723e */ /* 0x000fe200000010ff */
[----:B------:R2:W-:Y:S01]  /*2860*/  STS.128 [R10+UR8], R44 ;  /* 0x0000002c0a007988 */ /* 0x0005e20008000c08 */
[----:B------:R-:W-:Y:S02]  /*2870*/  F2FP.BF16.F32.PACK_AB R61, R63, R62 ;  /* 0x0000003e3f3d723e */ /* 0x000fe400000010ff */
[C---:B------:R-:W-:Y:S02]  /*2880*/  LOP3.LUT R11, R0.reuse, 0x60, RZ, 0x3c, !PT ;  /* 0x00000060000b7812 */ /* 0x040fe400078e3cff */
[----:B------:R-:W-:Y:S02]  /*2890*/  F2FP.BF16.F32.PACK_AB R62, R65, R64 ;  /* 0x00000040413e723e */ /* 0x000fe400000010ff */
[----:B------:R-:W-:Y:S01]  /*28a0*/  F2FP.BF16.F32.PACK_AB R63, R67, R66 ;  /* 0x00000042433f723e */ /* 0x000fe200000010ff */
[----:B------:R2:W-:Y:S01]  /*28b0*/  STS.128 [R11+UR8], R52 ;  /* 0x000000340b007988 */ /* 0x0005e20008000c08 */
[----:B------:R-:W-:-:S05]  /*28c0*/  LOP3.LUT R16, R0, 0x70, RZ, 0x3c, !PT ;  /* 0x0000007000107812 */ /* 0x000fca00078e3cff */
[----:B------:R2:W-:Y:S01]  /*28d0*/  STS.128 [R16+UR8], R60 ;  /* 0x0000003c10007988 */ /* 0x0005e20008000c08 */
[----:B------:R3:W-:Y:S06]  /*28e0*/  MEMBAR.ALL.CTA ;  /* 0x0000000000007992 */ /* 0x0007ec0000008000 */
[----:B---3--:R-:W3:Y:S02]  /*28f0*/  FENCE.VIEW.ASYNC.S ;  /* 0x00000000000073c6 */ /* 0x008ee40000000000 */
[----:B---3--:R-:W-:Y:S06]  /*2900*/  BAR.SYNC.DEFER_BLOCKING 0x0 ;  /* 0x0000000000007b1d */ /* 0x008fec0000010000 */
[----:B------:R2:W-:Y:S01]  /*2910*/  @UP1 UTMASTG.2D [UR8], [UR20] ;  /* 0x00000008140013b5 */ /* 0x0005e20008008000 */
[----:B------:R0:W-:Y:S01]  /*2920*/  UTMACMDFLUSH ;  /* 0x00000000000079b7 */ /* 0x0001e20000000000 */
[----:B------:R-:W-:-:S04]  /*2930*/  DEPBAR.LE SB0, 0x0 ;  /* 0x000080000000791a */ /* 0x000fc80000000000 */
[----:B------:R-:W-:Y:S08]  /*2940*/  BAR.SYNC.DEFER_BLOCKING 0x0 ;  /* 0x0000000000007b1d */ /* 0x000ff00000010000 */
[----:B------:R-:W-:Y:S06]  /*2950*/  BAR.SYNC.DEFER_BLOCKING 0x0 ;  /* 0x0000000000007b1d */ /* 0x000fec0000010000 */
[----:B--2---:R-:W-:Y:S05]  /*2960*/  @P2 BRA `(.L_x_75) ;  /* 0x0000000000a02947 */ /* 0x004fea0003800000 */
[----:B------:R-:W2:Y:S01]  /*2970*/  S2UR UR5, SR_CgaCtaId ;  /* 0x00000000000579c3 */ /* 0x000ea20000008800 */
[----:B------:R-:W-:Y:S01]  /*2980*/  NOP ;  /* 0x0000000000007918 */ /* 0x000fe20000000000 */
[----:B------:R-:W-:Y:S01]  /*2990*/  UMOV UR4, 0x50 ;  /* 0x0000005000047882 */ /* 0x000fe20000000000 */
[----:B------:R-:W-:Y:S02]  /*29a0*/  IMAD.U32 R0, RZ, RZ, UR23 ;  /* 0x00000017ff007e24 */ /* 0x000fe4000f8e00ff */
[----:B------:R-:W-:Y:S02]  /*29b0*/  IMAD.MOV.U32 R3, RZ, RZ, 0x3 ;  /* 0x00000003ff037424 */ /* 0x000fe400078e00ff */
[----:B------:R-:W-:Y:S01]  /*29c0*/  IMAD.MOV.U32 R7, RZ, RZ, 0x1 ;  /* 0x00000001ff077424 */ /* 0x000fe200078e00ff */
[----:B------:R-:W-:-:S04]  /*29d0*/  LOP3.LUT R0, R0, 0xffff, RZ, 0xc0, !PT ;  /* 0x0000ffff00007812 */ /* 0x000fc800078ec0ff */
[----:B------:R-:W-:-:S05]  /*29e0*/  SHF.R.U32.HI R0, RZ, 0x5, R0 ;  /* 0x00000005ff007819 */ /* 0x000fca0000011600 */
[----:B------:R-:W-:Y:S01]  /*29f0*/  VIADD R2, R0, 0x10 ;  /* 0x0000001000027836 */ /* 0x000fe20000000000 */
[----:B------:R-:W-:Y:S01]  /*2a00*/  SHF.L.U32 R0, R3, R0, RZ ;  /* 0x0000000003007219 */ /* 0x000fe200000006ff */
[----:B--2---:R-:W-:-:S03]  /*2a10*/  ULEA UR6, UR5, UR4, 0x18 ;  /* 0x0000000405067291 */ /* 0x004fc6000f8ec0ff */
[----:B------:R-:W-:-:S04]  /*2a20*/  SHF.L.U32 R3, R7, R2, RZ ;  /* 0x0000000207037219 */ /* 0x000fc800000006ff */
[----:B------:R-:W-:Y:S02]  /*2a30*/  LOP3.LUT R0, R3, R0, RZ, 0xfc, !PT ;  /* 0x0000000003007212 */ /* 0x000fe400078efcff */
[----:B------:R-:W2:Y:S02]  /*2a40*/  LDS R5, [UR6] ;  /* 0x00000006ff057984 */ /* 0x000ea40008000800 */
[C---:B------:R-:W-:Y:S02]  /*2a50*/  LOP3.LUT R2, R0.reuse, 0xffff, RZ, 0xc0, !PT ;  /* 0x0000ffff00027812 */ /* 0x040fe400078ec0ff */
[----:B--2---:R-:W-:-:S04]  /*2a60*/  LOP3.LUT R3, R0, 0xffff, R5, 0x80, !PT ;  /* 0x0000ffff00037812 */ /* 0x004fc800078e8005 */
[----:B------:R-:W-:-:S13]  /*2a70*/  ISETP.NE.AND P0, PT, R3, R2, PT ;  /* 0x000000020300720c */ /* 0x000fda0003f05270 */
[----:B------:R-:W-:Y:S05]  /*2a80*/  @P0 BRA `(.L_x_76) ;  /* 0x0000000000500947 */ /* 0x000fea0003800000 */
[----:B------:R-:W-:Y:S02]  /*2a90*/  SHF.R.U32.HI R5, RZ, 0x10, R5 ;  /* 0x00000010ff057819 */ /* 0x000fe40000011605 */
[----:B------:R-:W-:-:S04]  /*2aa0*/  SHF.R.U32.HI R2, RZ, 0x10, R0 ;  /* 0x00000010ff027819 */ /* 0x000fc80000011600 */
[----:B------:R-:W-:-:S04]  /*2ab0*/  LOP3.LUT R5, R5, R2, RZ, 0xc0, !PT ;  /* 0x0000000205057212 */ /* 0x000fc800078ec0ff */
[----:B------:R-:W-:-:S13]  /*2ac0*/  ISETP.NE.AND P0, PT, R5, R2, PT ;  /* 0x000000020500720c */ /* 0x000fda0003f05270 */
[----:B------:R-:W-:Y:S05]  /*2ad0*/  @P0 BRA `(.L_x_77) ;  /* 0x0000000000300947 */ /* 0x000fea0003800000 */
[----:B------:R-:W-:Y:S01]  /*2ae0*/  R2UR UR4, R0 ;  /* 0x00000000000472ca */ /* 0x000fe200000e0000 */
[----:B------:R-:W-:Y:S01]  /*2af0*/  VOTEU.ANY UR5, UPT, PT ;  /* 0x0000000000057886 */ /* 0x000fe200038e0100 */
[----:B------:R-:W2:Y:S01]  /*2b00*/  S2R R0, SR_LANEID ;  /* 0x0000000000007919 */ /* 0x000ea20000000000 */
[----:B------:R-:W-:-:S10]  /*2b10*/  UFLO.U32 UR5, UR5 ;  /* 0x00000005000572bd */ /* 0x000fd400080e0000 */
[----:B------:R-:W-:-:S06]  /*2b20*/  ULOP3.LUT UR4, URZ, UR4, URZ, 0x33, !UPT ;  /* 0x00000004ff047292 */ /* 0x000fcc000f8e33ff */
[----:B------:R-:W-:-:S04]  /*2b30*/  IMAD.U32 R2, RZ, RZ, UR4 ;  /* 0x00000004ff027e24 */ /* 0x000fc8000f8e00ff */
[----:B------:R-:W3:Y:S02]  /*2b40*/  REDUX UR7, R2 ;  /* 0x00000000020773c4 */ /* 0x000ee40000000000 */
[----:B------:R4:W-:Y:S01]  /*2b50*/  UTCATOMSWS.AND URZ, UR4 ;  /* 0x0000000400ff79e3 */ /* 0x0009e20008000000 */
[----:B--2---:R-:W-:Y:S01]  /*2b60*/  ISETP.EQ.U32.AND P0, PT, R0, UR5, PT ;  /* 0x0000000500007c0c */ /* 0x004fe2000bf02070 */
[----:B---3--:R-:W-:-:S12]  /*2b70*/  IMAD.U32 R0, RZ, RZ, UR7 ;  /* 0x00000007ff007e24 */ /* 0x008fd8000f8e00ff */
[----:B------:R4:W-:Y:S01]  /*2b80*/  @P0 ATOMS.AND RZ, [UR6], R0 ;  /* 0x00000000ffff098c */ /* 0x0009e2000a800006 */
[----:B------:R-:W-:Y:S05]  /*2b90*/  BRA `(.L_x_75) ;  /* 0x0000000000147947 */ /* 0x000fea0003800000 */
.L_x_77:
[----:B------:R-:W-:-:S07]  /*2ba0*/  MOV R2, 0x2bc0 ;  /* 0x00002bc000027802 */ /* 0x000fce0000000f00 */
[----:B-1----:R-:W-:Y:S05]  /*2bb0*/  CALL.REL.NOINC `($__internal_0_$__cuda_sm10x_tcgen05_guardrail_trap_col_being_dealloced_not_returned_by_alloc) ;  /* 0x0000000000447944 */ /* 0x002fea0003c00000 */
[----:B------:R-:W-:Y:S05]  /*2bc0*/  BRA `(.L_x_75) ;  /* 0x0000000000087947 */ /* 0x000fea0003800000 */
.L_x_76:
[----:B------:R-:W-:-:S07]  /*2bd0*/  MOV R2, 0x2bf0 ;  /* 0x00002bf000027802 */ /* 0x000fce0000000f00 */
[----:B-1----:R-:W-:Y:S05]  /*2be0*/  CALL.REL.NOINC `($__internal_2_$__cuda_sm10x_tcgen05_guardrail_trap_unallocated_columns_being_dealloced) ;  /* 0x0000000000507944 */ /* 0x002fea0003c00000 */
.L_x_75:
[----:B------:R-:W-:Y:S01]  /*2bf0*/  NOP ;  /* 0x0000000000007918 */ /* 0x000fe20000000000 */
[----:B----4-:R-:W-:Y:S05]  /*2c00*/  EXIT ;  /* 0x000000000000794d */ /* 0x010fea0003800000 */
.L_x_60:
[----:B------:R-:W2:Y:S02]  /*2c10*/  SYNCS.PHASECHK.TRANS64.TRYWAIT P0, [UR8+0xc000], RZ ;  /* 0x00c000ffff0075a7 */ /* 0x000ea40008001108 */
[----:B--2---:R-:W-:Y:S05]  /*2c20*/  @!P0 BRA `(.L_x_60) ;  /* 0xfffffffc00f88947 */ /* 0x004fea000383ffff */
[----:B------:R-:W-:Y:S05]  /*2c30*/  BRA `(.L_x_78) ;  /* 0xfffffff000207947 */ /* 0x000fea000383ffff */
.L_x_62:
[----:B------:R-:W2:Y:S02]  /*2c40*/  SYNCS.PHASECHK.TRANS64.TRYWAIT P1, [UR8+0xc020], RZ ;  /* 0x00c020ffff0075a7 */ /* 0x000ea40008021108 */
[----:B--2---:R-:W-:Y:S05]  /*2c50*/  @!P1 BRA `(.L_x_62) ;  /* 0xfffffffc00f89947 */ /* 0x004fea000383ffff */
[----:B------:R-:W-:Y:S05]  /*2c60*/  BRA `(.L_x_79) ;  /* 0xfffffff0009c7947 */ /* 0x000fea000383ffff */
.L_x_63:
[----:B------:R-:W3:Y:S02]  /*2c70*/  SYNCS.PHASECHK.TRANS64.TRYWAIT P0, [UR28+0xc000], R2 ;  /* 0x00c00002ff0075a7 */ /* 0x000ee4000800111c */
[----:B---3--:R-:W-:Y:S05]  /*2c80*/  @!P0 BRA `(.L_x_63) ;  /* 0xfffffffc00f88947 */ /* 0x008fea000383ffff */
[----:B------:R-:W-:Y:S05]  /*2c90*/  BRA `(.L_x_80) ;  /* 0xfffffff4001c7947 */ /* 0x000fea000383ffff */
.L_x_65:
[----:B------:R-:W3:Y:S02]  /*2ca0*/  SYNCS.PHASECHK.TRANS64.TRYWAIT P0, [UR28+0xc020], R2 ;  /* 0x00c02002ff0075a7 */ /* 0x000ee4000800111c */
[----:B---3--:R-:W-:Y:S05]  /*2cb0*/  @!P0 BRA `(.L_x_65) ;  /* 0xfffffffc00f88947 */ /* 0x008fea000383ffff */
[----:B------:R-:W-:Y:S05]  /*2cc0*/  BRA `(.L_x_81) ;  /* 0xfffffff4008c7947 */ /* 0x000fea000383ffff */
        .weak           $__internal_0_$__cuda_sm10x_tcgen05_guardrail_trap_col_being_dealloced_not_returned_by_alloc
        .type           $__internal_0_$__cuda_sm10x_tcgen05_guardrail_trap_col_being_dealloced_not_returned_by_alloc,@function
        .size           $__internal_0_$__cuda_sm10x_tcgen05_guardrail_trap_col_being_dealloced_not_returned_by_alloc,($__internal_1_$__cuda_sm10x_tcgen05_guardrail_trap_phase_invalid_during_alloc - $__internal_0_$__cuda_sm10x_tcgen05_guardrail_trap_col_being_dealloced_not_returned_by_alloc)
$__internal_0_$__cuda_sm10x_tcgen05_guardrail_trap_col_being_dealloced_not_returned_by_alloc:
[----:B------:R-:W-:Y:S05]  /*2cd0*/  BPT.TRAP 0x1 ;  /* 0x000000040000795c */ /* 0x000fea0000300000 */
[----:B------:R-:W-:-:S04]  /*2ce0*/  IMAD.MOV.U32 R3, RZ, RZ, 0x0 ;  /* 0x00000000ff037424 */ /* 0x000fc800078e00ff */
[----:B------:R-:W-:Y:S05]  /*2cf0*/  RET.REL.NODEC R2 `(gluon_tcgen05) ;  /* 0xffffffd002c07950 */ /* 0x000fea0003c3ffff */
        .weak           $__internal_1_$__cuda_sm10x_tcgen05_guardrail_trap_phase_invalid_during_alloc
        .type           $__internal_1_$__cuda_sm10x_tcgen05_guardrail_trap_phase_invalid_during_alloc,@function
        .size           $__internal_1_$__cuda_sm10x_tcgen05_guardrail_trap_phase_invalid_during_alloc,($__internal_2_$__cuda_sm10x_tcgen05_guardrail_trap_unallocated_columns_being_dealloced - $__internal_1_$__cuda_sm10x_tcgen05_guardrail_trap_phase_invalid_during_alloc)
$__internal_1_$__cuda_sm10x_tcgen05_guardrail_trap_phase_invalid_during_alloc:
[----:B------:R-:W-:Y:S05]  /*2d00*/  BPT.TRAP 0x1 ;  /* 0x000000040000795c */ /* 0x000fea0000300000 */
[----:B------:R-:W-:-:S04]  /*2d10*/  IMAD.MOV.U32 R3, RZ, RZ, 0x0 ;  /* 0x00000000ff037424 */ /* 0x000fc800078e00ff */
[----:B------:R-:W-:Y:S05]  /*2d20*/  RET.REL.NODEC R2 `(gluon_tcgen05) ;  /* 0xffffffd002b47950 */ /* 0x000fea0003c3ffff */
        .weak           $__internal_2_$__cuda_sm10x_tcgen05_guardrail_trap_unallocated_columns_being_dealloced
        .type           $__internal_2_$__cuda_sm10x_tcgen05_guardrail_trap_unallocated_columns_being_dealloced,@function
        .size           $__internal_2_$__cuda_sm10x_tcgen05_guardrail_trap_unallocated_columns_being_dealloced,(.L_x_85 - $__internal_2_$__cuda_sm10x_tcgen05_guardrail_trap_unallocated_columns_being_dealloced)
$__internal_2_$__cuda_sm10x_tcgen05_guardrail_trap_unallocated_columns_being_dealloced:
[----:B------:R-:W-:Y:S05]  /*2d30*/  BPT.TRAP 0x1 ;  /* 0x000000040000795c */ /* 0x000fea0000300000 */
[----:B------:R-:W-:-:S04]  /*2d40*/  IMAD.MOV.U32 R3, RZ, RZ, 0x0 ;  /* 0x00000000ff037424 */ /* 0x000fc800078e00ff */
[----:B------:R-:W-:Y:S05]  /*2d50*/  RET.REL.NODEC R2 `(gluon_tcgen05) ;  /* 0xffffffd002a87950 */ /* 0x000fea0003c3ffff */
.L_x_82:
[----:B------:R-:W-:-:S00]  /*2d60*/  BRA `(.L_x_82) ;  /* 0xfffffffc00fc7947 */ /* 0x000fc0000383ffff */
[----:B------:R-:W-:-:S00]  /*2d70*/  NOP ;  /* 0x0000000000007918 */ /* 0x000fc00000000000 */
        /* <DEDUP_REMOVED lines=8> */
.L_x_85:


//--------------------- .nv.shared.gluon_tcgen05  --------------------------
	.section	.nv.shared.gluon_tcgen05,"aw",@nobits
	.sectionflags	@""
	.align	16
	.zero		1024


//--------------------- .nv.shared.reserved.0     --------------------------
	.section	.nv.shared.reserved.0,"aw",@nobits
	.align	8
	.weak		__nv_reservedSMEM_offset_0_alias
	.size		__nv_reservedSMEM_offset_0_alias, 0, 64
	.other		__nv_reservedSMEM_offset_0_alias,@"STO_CUDA_RESERVED_SHARED STV_DEFAULT"
__nv_reservedSMEM_offset_0_alias:
	.zero		0
.nv.shared.reserved.0:
	.zero		64
	.weak		__nv_reservedSMEM_allocation_phase
	.type		__nv_reservedSMEM_allocation_phase,@object
	.size		__nv_reservedSMEM_allocation_phase,(.L_0 - __nv_reservedSMEM_allocation_phase)
__nv_reservedSMEM_allocation_phase:
	.zero		1
.L_0:
	.zero		7
	.weak		__nv_reservedSMEM_devtool_atexit_pc
	.type		__nv_reservedSMEM_devtool_atexit_pc,@object
	.size		__nv_reservedSMEM_devtool_atexit_pc,(__nv_reservedSMEM_allocation_mask - __nv_reservedSMEM_devtool_atexit_pc)
__nv_reservedSMEM_devtool_atexit_pc:
	.zero		8
	.weak		__nv_reservedSMEM_allocation_mask
	.type		__nv_reservedSMEM_allocation_mask,@object
	.size		__nv_reservedSMEM_allocation_mask,(.L_2 - __nv_reservedSMEM_allocation_mask)
__nv_reservedSMEM_allocation_mask:
	.zero		4
.L_2:


//--------------------- .nv.constant0.gluon_tcgen05 --------------------------
	.section	.nv.constant0.gluon_tcgen05,"a",@progbits
	.sectionflags	@""
	.align	4
.nv.constant0.gluon_tcgen05:
	.zero		976


//--------------------- SYMBOLS --------------------------

	.type		.nv.reservedSmem.offset0,@object
	.size		.nv.reservedSmem.offset0,0x4
	.type		.nv.reservedSmem.cap,@object
	.size		.nv.reservedSmem.cap,0x4
